//
// Generated by NVIDIA NVVM Compiler
//
// Compiler Build ID: CL-36424714
// Cuda compilation tools, release 13.0, V13.0.88
// Based on NVVM 20.0.0
//

.version 9.0
.target sm_100
.address_size 64

	// .globl	_Z17reduceInterleavedPii
.func  (.param .b64 func_retval0) __internal_accurate_pow
(
	.param .b64 __internal_accurate_pow_param_0
)
;

.visible .entry _Z17reduceInterleavedPii(
	.param .u64 .ptr .align 1 _Z17reduceInterleavedPii_param_0,
	.param .u32 _Z17reduceInterleavedPii_param_1
)
{
	.reg .pred 	%p<9>;
	.reg .b32 	%r<51>;
	.reg .b64 	%rd<10>;
	.reg .b64 	%fd<53>;

	ld.param.u64 	%rd2, [_Z17reduceInterleavedPii_param_0];
	ld.param.u32 	%r14, [_Z17reduceInterleavedPii_param_1];
	cvta.to.global.u64 	%rd1, %rd2;
	mov.u32 	%r1, %tid.x;
	cvt.rn.f64.s32 	%fd7, %r14;
	{
	.reg .b32 %temp; 
	mov.b64 	{%temp, %r15}, %fd7;
	}
	{
	.reg .b32 %temp; 
	mov.b64 	{%r16, %temp}, %fd7;
	}
	setp.lt.s32 	%p1, %r15, 1048576;
	mul.f64 	%fd8, %fd7, 0d4350000000000000;
	{
	.reg .b32 %temp; 
	mov.b64 	{%temp, %r17}, %fd8;
	}
	{
	.reg .b32 %temp; 
	mov.b64 	{%r18, %temp}, %fd8;
	}
	mov.b32 	%r19, 1127219200;
	mov.b32 	%r20, -2147483648;
	mov.b64 	%fd1, {%r20, %r19};
	shr.u32 	%r21, %r14, 31;
	add.s32 	%r22, %r14, %r21;
	shr.s32 	%r2, %r22, 1;
	mov.f64 	%fd9, 0d4000000000000000;
	{
	.reg .b32 %temp; 
	mov.b64 	{%temp, %r3}, %fd9;
	}
	selp.f64 	%fd10, %fd8, %fd7, %p1;
	selp.b32 	%r23, %r17, %r15, %p1;
	selp.b32 	%r24, %r18, %r16, %p1;
	add.s32 	%r4, %r23, -1;
	fma.rn.f64 	%fd11, %fd10, 0d7FF0000000000000, 0d7FF0000000000000;
	{
	.reg .b32 %temp; 
	mov.b64 	{%temp, %r25}, %fd10;
	}
	and.b32  	%r26, %r25, 2147483647;
	setp.eq.s32 	%p2, %r26, 0;
	selp.f64 	%fd2, 0dFFF0000000000000, %fd11, %p2;
	selp.b32 	%r27, -1077, -1023, %p1;
	shr.u32 	%r28, %r23, 20;
	add.s32 	%r5, %r27, %r28;
	and.b32  	%r29, %r23, 1048575;
	or.b32  	%r6, %r29, 1072693248;
	mov.b64 	%fd3, {%r24, %r6};
	{
	.reg .b32 %temp; 
	mov.b64 	{%r30, %temp}, %fd3;
	}
	{
	.reg .b32 %temp; 
	mov.b64 	{%temp, %r31}, %fd3;
	}
	add.s32 	%r32, %r31, -1048576;
	mov.b64 	%fd4, {%r30, %r32};
	mov.b32 	%r49, 0;
	mov.b32 	%r50, 1;
$L__BB0_1:
	setp.gt.u32 	%p3, %r4, 2146435070;
	mov.f64 	%fd52, %fd2;
	@%p3 bra 	$L__BB0_3;
	setp.gt.u32 	%p4, %r6, 1073127582;
	selp.f64 	%fd12, %fd4, %fd3, %p4;
	selp.u32 	%r33, 1, 0, %p4;
	add.s32 	%r34, %r5, %r33;
	add.f64 	%fd13, %fd12, 0dBFF0000000000000;
	add.f64 	%fd14, %fd12, 0d3FF0000000000000;
	rcp.approx.ftz.f64 	%fd15, %fd14;
	neg.f64 	%fd16, %fd14;
	fma.rn.f64 	%fd17, %fd16, %fd15, 0d3FF0000000000000;
	fma.rn.f64 	%fd18, %fd17, %fd17, %fd17;
	fma.rn.f64 	%fd19, %fd18, %fd15, %fd15;
	mul.f64 	%fd20, %fd13, %fd19;
	fma.rn.f64 	%fd21, %fd13, %fd19, %fd20;
	mul.f64 	%fd22, %fd21, %fd21;
	fma.rn.f64 	%fd23, %fd22, 0d3EB1380B3AE80F1E, 0d3ED0EE258B7A8B04;
	fma.rn.f64 	%fd24, %fd23, %fd22, 0d3EF3B2669F02676F;
	fma.rn.f64 	%fd25, %fd24, %fd22, 0d3F1745CBA9AB0956;
	fma.rn.f64 	%fd26, %fd25, %fd22, 0d3F3C71C72D1B5154;
	fma.rn.f64 	%fd27, %fd26, %fd22, 0d3F624924923BE72D;
	fma.rn.f64 	%fd28, %fd27, %fd22, 0d3F8999999999A3C4;
	fma.rn.f64 	%fd29, %fd28, %fd22, 0d3FB5555555555554;
	sub.f64 	%fd30, %fd13, %fd21;
	add.f64 	%fd31, %fd30, %fd30;
	neg.f64 	%fd32, %fd21;
	fma.rn.f64 	%fd33, %fd32, %fd13, %fd31;
	mul.f64 	%fd34, %fd19, %fd33;
	mul.f64 	%fd35, %fd22, %fd29;
	fma.rn.f64 	%fd36, %fd35, %fd21, %fd34;
	xor.b32  	%r35, %r34, -2147483648;
	mov.b32 	%r36, 1127219200;
	mov.b64 	%fd37, {%r35, %r36};
	sub.f64 	%fd38, %fd37, %fd1;
	fma.rn.f64 	%fd39, %fd38, 0d3FE62E42FEFA39EF, %fd21;
	fma.rn.f64 	%fd40, %fd38, 0dBFE62E42FEFA39EF, %fd39;
	sub.f64 	%fd41, %fd40, %fd21;
	sub.f64 	%fd42, %fd36, %fd41;
	fma.rn.f64 	%fd43, %fd38, 0d3C7ABC9E3B39803F, %fd42;
	add.f64 	%fd52, %fd39, %fd43;
$L__BB0_3:
	mul.f64 	%fd44, %fd52, 0d3C7777D0FFDA0D24;
	fma.rn.f64 	%fd45, %fd52, 0d3FF71547652B82FE, %fd44;
	cvt.rzi.s32.f64 	%r37, %fd45;
	setp.ge.s32 	%p5, %r49, %r37;
	@%p5 bra 	$L__BB0_7;
	setp.ge.s32 	%p6, %r1, %r2;
	@%p6 bra 	$L__BB0_6;
	setp.lt.s32 	%p7, %r3, 0;
	add.s32 	%r38, %r49, 1;
	cvt.rn.f64.u32 	%fd46, %r38;
	{
	.reg .b32 %temp; 
	mov.b64 	{%temp, %r39}, %fd46;
	}
	shr.u32 	%r40, %r39, 20;
	and.b32  	%r41, %r40, 2047;
	add.s32 	%r42, %r41, -1012;
	mov.b64 	%rd3, %fd46;
	shl.b64 	%rd4, %rd3, %r42;
	setp.eq.s64 	%p8, %rd4, -9223372036854775808;
	{ // callseq 0, 0
	.param .b64 param0;
	st.param.f64 	[param0], %fd46;
	.param .b64 retval0;
	call.uni (retval0), 
	__internal_accurate_pow, 
	(
	param0
	);
	ld.param.f64 	%fd47, [retval0];
	} // callseq 0
	neg.f64 	%fd49, %fd47;
	selp.f64 	%fd50, %fd49, %fd47, %p8;
	selp.f64 	%fd51, %fd50, %fd47, %p7;
	cvt.rzi.s32.f64 	%r43, %fd51;
	mul.lo.s32 	%r44, %r43, %r1;
	mul.wide.s32 	%rd6, %r44, 4;
	add.s64 	%rd7, %rd1, %rd6;
	ld.global.u32 	%r45, [%rd7];
	mul.wide.s32 	%rd8, %r50, 4;
	add.s64 	%rd9, %rd7, %rd8;
	ld.global.u32 	%r46, [%rd9];
	add.s32 	%r47, %r46, %r45;
	st.global.u32 	[%rd7], %r47;
	shl.b32 	%r50, %r50, 1;
$L__BB0_6:
	bar.sync 	0;
	add.s32 	%r49, %r49, 1;
	bra.uni 	$L__BB0_1;
$L__BB0_7:
	ret;

}
	// .globl	_Z16reduceContiguousPii
.visible .entry _Z16reduceContiguousPii(
	.param .u64 .ptr .align 1 _Z16reduceContiguousPii_param_0,
	.param .u32 _Z16reduceContiguousPii_param_1
)
{
	.reg .pred 	%p<7>;
	.reg .b32 	%r<44>;
	.reg .b64 	%rd<7>;
	.reg .b64 	%fd<46>;

	ld.param.u64 	%rd2, [_Z16reduceContiguousPii_param_0];
	ld.param.u32 	%r12, [_Z16reduceContiguousPii_param_1];
	cvta.to.global.u64 	%rd3, %rd2;
	mov.u32 	%r1, %tid.x;
	shr.u32 	%r13, %r12, 31;
	add.s32 	%r14, %r12, %r13;
	shr.s32 	%r2, %r14, 1;
	cvt.rn.f64.s32 	%fd7, %r12;
	{
	.reg .b32 %temp; 
	mov.b64 	{%temp, %r15}, %fd7;
	}
	{
	.reg .b32 %temp; 
	mov.b64 	{%r16, %temp}, %fd7;
	}
	setp.lt.s32 	%p1, %r15, 1048576;
	mul.f64 	%fd8, %fd7, 0d4350000000000000;
	{
	.reg .b32 %temp; 
	mov.b64 	{%temp, %r17}, %fd8;
	}
	{
	.reg .b32 %temp; 
	mov.b64 	{%r18, %temp}, %fd8;
	}
	mov.b32 	%r19, 1127219200;
	mov.b32 	%r20, -2147483648;
	mov.b64 	%fd1, {%r20, %r19};
	mul.wide.u32 	%rd4, %r1, 4;
	add.s64 	%rd1, %rd3, %rd4;
	selp.f64 	%fd9, %fd8, %fd7, %p1;
	selp.b32 	%r21, %r17, %r15, %p1;
	selp.b32 	%r22, %r18, %r16, %p1;
	add.s32 	%r3, %r21, -1;
	fma.rn.f64 	%fd10, %fd9, 0d7FF0000000000000, 0d7FF0000000000000;
	{
	.reg .b32 %temp; 
	mov.b64 	{%temp, %r23}, %fd9;
	}
	and.b32  	%r24, %r23, 2147483647;
	setp.eq.s32 	%p2, %r24, 0;
	selp.f64 	%fd2, 0dFFF0000000000000, %fd10, %p2;
	selp.b32 	%r25, -1077, -1023, %p1;
	shr.u32 	%r26, %r21, 20;
	add.s32 	%r4, %r25, %r26;
	and.b32  	%r27, %r21, 1048575;
	or.b32  	%r5, %r27, 1072693248;
	mov.b64 	%fd3, {%r22, %r5};
	{
	.reg .b32 %temp; 
	mov.b64 	{%r28, %temp}, %fd3;
	}
	{
	.reg .b32 %temp; 
	mov.b64 	{%temp, %r29}, %fd3;
	}
	add.s32 	%r30, %r29, -1048576;
	mov.b64 	%fd4, {%r28, %r30};
	mov.b32 	%r42, 0;
	mov.u32 	%r43, %r2;
$L__BB1_1:
	setp.gt.u32 	%p3, %r3, 2146435070;
	mov.f64 	%fd45, %fd2;
	@%p3 bra 	$L__BB1_3;
	setp.gt.u32 	%p4, %r5, 1073127582;
	selp.f64 	%fd11, %fd4, %fd3, %p4;
	selp.u32 	%r31, 1, 0, %p4;
	add.s32 	%r32, %r4, %r31;
	add.f64 	%fd12, %fd11, 0dBFF0000000000000;
	add.f64 	%fd13, %fd11, 0d3FF0000000000000;
	rcp.approx.ftz.f64 	%fd14, %fd13;
	neg.f64 	%fd15, %fd13;
	fma.rn.f64 	%fd16, %fd15, %fd14, 0d3FF0000000000000;
	fma.rn.f64 	%fd17, %fd16, %fd16, %fd16;
	fma.rn.f64 	%fd18, %fd17, %fd14, %fd14;
	mul.f64 	%fd19, %fd12, %fd18;
	fma.rn.f64 	%fd20, %fd12, %fd18, %fd19;
	mul.f64 	%fd21, %fd20, %fd20;
	fma.rn.f64 	%fd22, %fd21, 0d3EB1380B3AE80F1E, 0d3ED0EE258B7A8B04;
	fma.rn.f64 	%fd23, %fd22, %fd21, 0d3EF3B2669F02676F;
	fma.rn.f64 	%fd24, %fd23, %fd21, 0d3F1745CBA9AB0956;
	fma.rn.f64 	%fd25, %fd24, %fd21, 0d3F3C71C72D1B5154;
	fma.rn.f64 	%fd26, %fd25, %fd21, 0d3F624924923BE72D;
	fma.rn.f64 	%fd27, %fd26, %fd21, 0d3F8999999999A3C4;
	fma.rn.f64 	%fd28, %fd27, %fd21, 0d3FB5555555555554;
	sub.f64 	%fd29, %fd12, %fd20;
	add.f64 	%fd30, %fd29, %fd29;
	neg.f64 	%fd31, %fd20;
	fma.rn.f64 	%fd32, %fd31, %fd12, %fd30;
	mul.f64 	%fd33, %fd18, %fd32;
	mul.f64 	%fd34, %fd21, %fd28;
	fma.rn.f64 	%fd35, %fd34, %fd20, %fd33;
	xor.b32  	%r33, %r32, -2147483648;
	mov.b32 	%r34, 1127219200;
	mov.b64 	%fd36, {%r33, %r34};
	sub.f64 	%fd37, %fd36, %fd1;
	fma.rn.f64 	%fd38, %fd37, 0d3FE62E42FEFA39EF, %fd20;
	fma.rn.f64 	%fd39, %fd37, 0dBFE62E42FEFA39EF, %fd38;
	sub.f64 	%fd40, %fd39, %fd20;
	sub.f64 	%fd41, %fd35, %fd40;
	fma.rn.f64 	%fd42, %fd37, 0d3C7ABC9E3B39803F, %fd41;
	add.f64 	%fd45, %fd38, %fd42;
$L__BB1_3:
	mul.f64 	%fd43, %fd45, 0d3C7777D0FFDA0D24;
	fma.rn.f64 	%fd44, %fd45, 0d3FF71547652B82FE, %fd43;
	cvt.rzi.s32.f64 	%r35, %fd44;
	setp.ge.s32 	%p5, %r42, %r35;
	@%p5 bra 	$L__BB1_7;
	setp.ge.s32 	%p6, %r1, %r2;
	@%p6 bra 	$L__BB1_6;
	ld.global.u32 	%r36, [%rd1];
	mul.wide.s32 	%rd5, %r43, 4;
	add.s64 	%rd6, %rd1, %rd5;
	ld.global.u32 	%r37, [%rd6];
	add.s32 	%r38, %r37, %r36;
	st.global.u32 	[%rd1], %r38;
	shr.u32 	%r39, %r43, 31;
	add.s32 	%r40, %r43, %r39;
	shr.s32 	%r43, %r40, 1;
$L__BB1_6:
	bar.sync 	0;
	add.s32 	%r42, %r42, 1;
	bra.uni 	$L__BB1_1;
$L__BB1_7:
	ret;

}
.func  (.param .b64 func_retval0) __internal_accurate_pow(
	.param .b64 __internal_accurate_pow_param_0
)
{
	.reg .pred 	%p<8>;
	.reg .b32 	%r<46>;
	.reg .b32 	%f<3>;
	.reg .b64 	%fd<109>;

	ld.param.f64 	%fd10, [__internal_accurate_pow_param_0];
	mov.f64 	%fd11, 0d4000000000000000;
	{
	.reg .b32 %temp; 
	mov.b64 	{%temp, %r8}, %fd11;
	}
	{
	.reg .b32 %temp; 
	mov.b64 	{%r9, %temp}, %fd11;
	}
	shr.u32 	%r10, %r8, 20;
	setp.lt.u32 	%p1, %r8, 1048576;
	mov.f64 	%fd12, 0d4360000000000000;
	{
	.reg .b32 %temp; 
	mov.b64 	{%temp, %r11}, %fd12;
	}
	{
	.reg .b32 %temp; 
	mov.b64 	{%r12, %temp}, %fd12;
	}
	shr.u32 	%r13, %r11, 20;
	add.s32 	%r14, %r13, -54;
	selp.b32 	%r15, %r12, %r9, %p1;
	selp.b32 	%r16, %r11, %r8, %p1;
	selp.b32 	%r1, %r14, %r10, %p1;
	add.s32 	%r45, %r1, -1023;
	and.b32  	%r17, %r16, -2146435073;
	or.b32  	%r18, %r17, 1072693248;
	mov.b64 	%fd107, {%r15, %r18};
	setp.lt.u32 	%p2, %r18, 1073127583;
	@%p2 bra 	$L__BB2_2;
	{
	.reg .b32 %temp; 
	mov.b64 	{%r19, %temp}, %fd107;
	}
	{
	.reg .b32 %temp; 
	mov.b64 	{%temp, %r20}, %fd107;
	}
	add.s32 	%r21, %r20, -1048576;
	mov.b64 	%fd107, {%r19, %r21};
	add.s32 	%r45, %r1, -1022;
$L__BB2_2:
	add.f64 	%fd13, %fd107, 0dBFF0000000000000;
	add.f64 	%fd14, %fd107, 0d3FF0000000000000;
	rcp.approx.ftz.f64 	%fd15, %fd14;
	neg.f64 	%fd16, %fd14;
	fma.rn.f64 	%fd17, %fd16, %fd15, 0d3FF0000000000000;
	fma.rn.f64 	%fd18, %fd17, %fd17, %fd17;
	fma.rn.f64 	%fd19, %fd18, %fd15, %fd15;
	mul.f64 	%fd20, %fd13, %fd19;
	fma.rn.f64 	%fd21, %fd13, %fd19, %fd20;
	mul.f64 	%fd22, %fd21, %fd21;
	fma.rn.f64 	%fd23, %fd22, 0d3EB0F5FF7D2CAFE2, 0d3ED0F5D241AD3B5A;
	fma.rn.f64 	%fd24, %fd23, %fd22, 0d3EF3B20A75488A3F;
	fma.rn.f64 	%fd25, %fd24, %fd22, 0d3F1745CDE4FAECD5;
	fma.rn.f64 	%fd26, %fd25, %fd22, 0d3F3C71C7258A578B;
	fma.rn.f64 	%fd27, %fd26, %fd22, 0d3F6249249242B910;
	fma.rn.f64 	%fd28, %fd27, %fd22, 0d3F89999999999DFB;
	sub.f64 	%fd29, %fd13, %fd21;
	add.f64 	%fd30, %fd29, %fd29;
	neg.f64 	%fd31, %fd21;
	fma.rn.f64 	%fd32, %fd31, %fd13, %fd30;
	mul.f64 	%fd33, %fd19, %fd32;
	fma.rn.f64 	%fd34, %fd22, %fd28, 0d3FB5555555555555;
	mov.f64 	%fd35, 0d3FB5555555555555;
	sub.f64 	%fd36, %fd35, %fd34;
	fma.rn.f64 	%fd37, %fd22, %fd28, %fd36;
	add.f64 	%fd38, %fd37, 0dBC46A4CB00B9E7B0;
	add.f64 	%fd39, %fd34, %fd38;
	sub.f64 	%fd40, %fd34, %fd39;
	add.f64 	%fd41, %fd38, %fd40;
	mul.rn.f64 	%fd42, %fd21, %fd21;
	neg.f64 	%fd43, %fd42;
	fma.rn.f64 	%fd44, %fd21, %fd21, %fd43;
	{
	.reg .b32 %temp; 
	mov.b64 	{%r22, %temp}, %fd33;
	}
	{
	.reg .b32 %temp; 
	mov.b64 	{%temp, %r23}, %fd33;
	}
	add.s32 	%r24, %r23, 1048576;
	mov.b64 	%fd45, {%r22, %r24};
	fma.rn.f64 	%fd46, %fd21, %fd45, %fd44;
	mul.rn.f64 	%fd47, %fd42, %fd21;
	neg.f64 	%fd48, %fd47;
	fma.rn.f64 	%fd49, %fd42, %fd21, %fd48;
	fma.rn.f64 	%fd50, %fd42, %fd33, %fd49;
	fma.rn.f64 	%fd51, %fd46, %fd21, %fd50;
	mul.rn.f64 	%fd52, %fd39, %fd47;
	neg.f64 	%fd53, %fd52;
	fma.rn.f64 	%fd54, %fd39, %fd47, %fd53;
	fma.rn.f64 	%fd55, %fd39, %fd51, %fd54;
	fma.rn.f64 	%fd56, %fd41, %fd47, %fd55;
	add.f64 	%fd57, %fd52, %fd56;
	sub.f64 	%fd58, %fd52, %fd57;
	add.f64 	%fd59, %fd56, %fd58;
	add.f64 	%fd60, %fd21, %fd57;
	sub.f64 	%fd61, %fd21, %fd60;
	add.f64 	%fd62, %fd57, %fd61;
	add.f64 	%fd63, %fd59, %fd62;
	add.f64 	%fd64, %fd33, %fd63;
	add.f64 	%fd65, %fd60, %fd64;
	sub.f64 	%fd66, %fd60, %fd65;
	add.f64 	%fd67, %fd64, %fd66;
	xor.b32  	%r25, %r45, -2147483648;
	mov.b32 	%r26, 1127219200;
	mov.b64 	%fd68, {%r25, %r26};
	mov.b32 	%r27, -2147483648;
	mov.b64 	%fd69, {%r27, %r26};
	sub.f64 	%fd70, %fd68, %fd69;
	fma.rn.f64 	%fd71, %fd70, 0d3FE62E42FEFA39EF, %fd65;
	fma.rn.f64 	%fd72, %fd70, 0dBFE62E42FEFA39EF, %fd71;
	sub.f64 	%fd73, %fd72, %fd65;
	sub.f64 	%fd74, %fd67, %fd73;
	fma.rn.f64 	%fd75, %fd70, 0d3C7ABC9E3B39803F, %fd74;
	add.f64 	%fd76, %fd71, %fd75;
	sub.f64 	%fd77, %fd71, %fd76;
	add.f64 	%fd78, %fd75, %fd77;
	{
	.reg .b32 %temp; 
	mov.b64 	{%temp, %r28}, %fd10;
	}
	{
	.reg .b32 %temp; 
	mov.b64 	{%r29, %temp}, %fd10;
	}
	shl.b32 	%r30, %r28, 1;
	setp.gt.u32 	%p3, %r30, -33554433;
	and.b32  	%r31, %r28, -15728641;
	selp.b32 	%r32, %r31, %r28, %p3;
	mov.b64 	%fd79, {%r29, %r32};
	mul.rn.f64 	%fd80, %fd76, %fd79;
	neg.f64 	%fd81, %fd80;
	fma.rn.f64 	%fd82, %fd76, %fd79, %fd81;
	fma.rn.f64 	%fd83, %fd78, %fd79, %fd82;
	add.f64 	%fd4, %fd80, %fd83;
	sub.f64 	%fd84, %fd80, %fd4;
	add.f64 	%fd5, %fd83, %fd84;
	fma.rn.f64 	%fd85, %fd4, 0d3FF71547652B82FE, 0d4338000000000000;
	{
	.reg .b32 %temp; 
	mov.b64 	{%r5, %temp}, %fd85;
	}
	mov.f64 	%fd86, 0dC338000000000000;
	add.rn.f64 	%fd87, %fd85, %fd86;
	fma.rn.f64 	%fd88, %fd87, 0dBFE62E42FEFA39EF, %fd4;
	fma.rn.f64 	%fd89, %fd87, 0dBC7ABC9E3B39803F, %fd88;
	fma.rn.f64 	%fd90, %fd89, 0d3E5ADE1569CE2BDF, 0d3E928AF3FCA213EA;
	fma.rn.f64 	%fd91, %fd90, %fd89, 0d3EC71DEE62401315;
	fma.rn.f64 	%fd92, %fd91, %fd89, 0d3EFA01997C89EB71;
	fma.rn.f64 	%fd93, %fd92, %fd89, 0d3F2A01A014761F65;
	fma.rn.f64 	%fd94, %fd93, %fd89, 0d3F56C16C1852B7AF;
	fma.rn.f64 	%fd95, %fd94, %fd89, 0d3F81111111122322;
	fma.rn.f64 	%fd96, %fd95, %fd89, 0d3FA55555555502A1;
	fma.rn.f64 	%fd97, %fd96, %fd89, 0d3FC5555555555511;
	fma.rn.f64 	%fd98, %fd97, %fd89, 0d3FE000000000000B;
	fma.rn.f64 	%fd99, %fd98, %fd89, 0d3FF0000000000000;
	fma.rn.f64 	%fd100, %fd99, %fd89, 0d3FF0000000000000;
	{
	.reg .b32 %temp; 
	mov.b64 	{%r6, %temp}, %fd100;
	}
	{
	.reg .b32 %temp; 
	mov.b64 	{%temp, %r7}, %fd100;
	}
	shl.b32 	%r33, %r5, 20;
	add.s32 	%r34, %r33, %r7;
	mov.b64 	%fd108, {%r6, %r34};
	{
	.reg .b32 %temp; 
	mov.b64 	{%temp, %r35}, %fd4;
	}
	mov.b32 	%f2, %r35;
	abs.f32 	%f1, %f2;
	setp.lt.f32 	%p4, %f1, 0f4086232B;
	@%p4 bra 	$L__BB2_5;
	setp.lt.f64 	%p5, %fd4, 0d0000000000000000;
	add.f64 	%fd101, %fd4, 0d7FF0000000000000;
	selp.f64 	%fd108, 0d0000000000000000, %fd101, %p5;
	setp.geu.f32 	%p6, %f1, 0f40874800;
	@%p6 bra 	$L__BB2_5;
	shr.u32 	%r36, %r5, 31;
	add.s32 	%r37, %r5, %r36;
	shr.s32 	%r38, %r37, 1;
	shl.b32 	%r39, %r38, 20;
	add.s32 	%r40, %r7, %r39;
	mov.b64 	%fd102, {%r6, %r40};
	sub.s32 	%r41, %r5, %r38;
	shl.b32 	%r42, %r41, 20;
	add.s32 	%r43, %r42, 1072693248;
	mov.b32 	%r44, 0;
	mov.b64 	%fd103, {%r44, %r43};
	mul.f64 	%fd108, %fd103, %fd102;
$L__BB2_5:
	abs.f64 	%fd104, %fd108;
	setp.eq.f64 	%p7, %fd104, 0d7FF0000000000000;
	fma.rn.f64 	%fd105, %fd108, %fd5, %fd108;
	selp.f64 	%fd106, %fd108, %fd105, %p7;
	st.param.f64 	[func_retval0], %fd106;
	ret;

}


// ===== COMPILED SASS (sm_100) =====

	.target	sm_100

	.elftype	@"ET_EXEC"


//--------------------- .note.nv.tkinfo           --------------------------
	.section	.note.nv.tkinfo,"",@"SHT_NOTE"
	.sectionflags	@"SHF_NOTE_NV_TKINFO"
	.tkinfo
        /*0018*/ 	.word	0x00000002
        /*0030*/ 	.string	""
        /*0030*/ 	.string	"ptxas"
        /*0030*/ 	.string	"Cuda compilation tools, release 13.0, V13.0.88"
        /*0030*/ 	.string	"Build cuda_13.0.r13.0/compiler.36424714_0"
        /*0030*/ 	.string	"-arch sm_100 -m 64 "



//--------------------- .note.nv.cuinfo           --------------------------
	.section	.note.nv.cuinfo,"",@"SHT_NOTE"
	.sectionflags	@"SHF_NOTE_NV_CUINFO"
        /*0018*/ 	.short	0x0002
        /*001a*/ 	.short	0x0064
        /*001c*/ 	.short	0x0082
	.zero		2


//--------------------- .nv.info                  --------------------------
	.section	.nv.info,"",@"SHT_CUDA_INFO"
	.align	4


	//----- nvinfo : EIATTR_REGCOUNT
	.align		4
        /*0000*/ 	.byte	0x04, 0x2f
        /*0002*/ 	.short	(.L_1 - .L_0)
	.align		4
.L_0:
        /*0004*/ 	.word	index@(_Z17reduceInterleavedPii)
        /*0008*/ 	.word	0x00000020


	//----- nvinfo : EIATTR_FRAME_SIZE
	.align		4
.L_1:
        /*000c*/ 	.byte	0x04, 0x11
        /*000e*/ 	.short	(.L_3 - .L_2)
	.align		4
.L_2:
        /*0010*/ 	.word	index@($_Z17reduceInterleavedPii$__internal_accurate_pow)
        /*0014*/ 	.word	0x00000000


	//----- nvinfo : EIATTR_FRAME_SIZE
	.align		4
.L_3:
        /*0018*/ 	.byte	0x04, 0x11
        /*001a*/ 	.short	(.L_5 - .L_4)
	.align		4
.L_4:
        /*001c*/ 	.word	index@(_Z17reduceInterleavedPii)
        /*0020*/ 	.word	0x00000000


	//----- nvinfo : EIATTR_REGCOUNT
	.align		4
.L_5:
        /*0024*/ 	.byte	0x04, 0x2f
        /*0026*/ 	.short	(.L_7 - .L_6)
	.align		4
.L_6:
        /*0028*/ 	.word	index@(_Z16reduceContiguousPii)
        /*002c*/ 	.word	0x0000001d


	//----- nvinfo : EIATTR_FRAME_SIZE
	.align		4
.L_7:
        /*0030*/ 	.byte	0x04, 0x11
        /*0032*/ 	.short	(.L_9 - .L_8)
	.align		4
.L_8:
        /*0034*/ 	.word	index@(_Z16reduceContiguousPii)
        /*0038*/ 	.word	0x00000000


	//----- nvinfo : EIATTR_MIN_STACK_SIZE
	.align		4
.L_9:
        /*003c*/ 	.byte	0x04, 0x12
        /*003e*/ 	.short	(.L_11 - .L_10)
	.align		4
.L_10:
        /*0040*/ 	.word	index@(_Z16reduceContiguousPii)
        /*0044*/ 	.word	0x00000000


	//----- nvinfo : EIATTR_MIN_STACK_SIZE
	.align		4
.L_11:
        /*0048*/ 	.byte	0x04, 0x12
        /*004a*/ 	.short	(.L_13 - .L_12)
	.align		4
.L_12:
        /*004c*/ 	.word	index@(_Z17reduceInterleavedPii)
        /*0050*/ 	.word	0x00000000
.L_13:


//--------------------- .nv.compat                --------------------------
	.section	.nv.compat,"",@"SHT_CUDA_COMPAT_INFO"
	.align	4
        /*0000*/ 	.byte	0x02, 0x09, 0x00, 0x00, 0x02, 0x02, 0x01, 0x00, 0x02, 0x05, 0x05, 0x00, 0x03, 0x07, 0x01, 0x01
        /*0010*/ 	.byte	0x02, 0x03, 0x00, 0x00, 0x02, 0x06, 0x01, 0x00, 0x04, 0x0b, 0x08, 0x00, 0x01, 0x00, 0x00, 0x00
        /*0020*/ 	.byte	0x00, 0x00, 0x00, 0x00


//--------------------- .nv.info._Z16reduceContiguousPii --------------------------
	.section	.nv.info._Z16reduceContiguousPii,"",@"SHT_CUDA_INFO"
	.sectionflags	@""
	.align	4


	//----- nvinfo : EIATTR_CUDA_API_VERSION
	.align		4
        /*0000*/ 	.byte	0x04, 0x37
        /*0002*/ 	.short	(.L_15 - .L_14)
.L_14:
        /*0004*/ 	.word	0x00000082


	//----- nvinfo : EIATTR_KPARAM_INFO
	.align		4
.L_15:
        /*0008*/ 	.byte	0x04, 0x17
        /*000a*/ 	.short	(.L_17 - .L_16)
.L_16:
        /*000c*/ 	.word	0x00000000
        /*0010*/ 	.short	0x0001
        /*0012*/ 	.short	0x0008
        /*0014*/ 	.byte	0x00, 0xf0, 0x11, 0x00


	//----- nvinfo : EIATTR_KPARAM_INFO
	.align		4
.L_17:
        /*0018*/ 	.byte	0x04, 0x17
        /*001a*/ 	.short	(.L_19 - .L_18)
.L_18:
        /*001c*/ 	.word	0x00000000
        /*0020*/ 	.short	0x0000
        /*0022*/ 	.short	0x0000
        /*0024*/ 	.byte	0x00, 0xf5, 0x21, 0x00


	//----- nvinfo : EIATTR_SPARSE_MMA_MASK
	.align		4
.L_19:
        /*0028*/ 	.byte	0x03, 0x50
        /*002a*/ 	.short	0x0000


	//----- nvinfo : EIATTR_MAXREG_COUNT
	.align		4
        /*002c*/ 	.byte	0x03, 0x1b
        /*002e*/ 	.short	0x00ff


	//----- nvinfo : EIATTR_NUM_BARRIERS
	.align		4
        /*0030*/ 	.byte	0x02, 0x4c
        /*0032*/ 	.byte	0x01
	.zero		1


	//----- nvinfo : EIATTR_MERCURY_ISA_VERSION
	.align		4
        /*0034*/ 	.byte	0x03, 0x5f
        /*0036*/ 	.short	0x0101


	//----- nvinfo : EIATTR_VRC_CTA_INIT_COUNT
	.align		4
        /*0038*/ 	.byte	0x02, 0x4a
	.zero		1
	.zero		1


	//----- nvinfo : EIATTR_EXIT_INSTR_OFFSETS
	.align		4
        /*003c*/ 	.byte	0x04, 0x1c
        /*003e*/ 	.short	(.L_21 - .L_20)


	//   ....[0]....
.L_20:
        /*0040*/ 	.word	0x00000660


	//----- nvinfo : EIATTR_CRS_STACK_SIZE
	.align		4
.L_21:
        /*0044*/ 	.byte	0x04, 0x1e
        /*0046*/ 	.short	(.L_23 - .L_22)
.L_22:
        /*0048*/ 	.word	0x00000000


	//----- nvinfo : EIATTR_CBANK_PARAM_SIZE
	.align		4
.L_23:
        /*004c*/ 	.byte	0x03, 0x19
        /*004e*/ 	.short	0x000c


	//----- nvinfo : EIATTR_PARAM_CBANK
	.align		4
        /*0050*/ 	.byte	0x04, 0x0a
        /*0052*/ 	.short	(.L_25 - .L_24)
	.align		4
.L_24:
        /*0054*/ 	.word	index@(.nv.constant0._Z16reduceContiguousPii)
        /*0058*/ 	.short	0x0380
        /*005a*/ 	.short	0x000c


	//----- nvinfo : EIATTR_SW_WAR
	.align		4
.L_25:
        /*005c*/ 	.byte	0x04, 0x36
        /*005e*/ 	.short	(.L_27 - .L_26)
.L_26:
        /*0060*/ 	.word	0x00000008
.L_27:


//--------------------- .nv.info._Z17reduceInterleavedPii --------------------------
	.section	.nv.info._Z17reduceInterleavedPii,"",@"SHT_CUDA_INFO"
	.sectionflags	@""
	.align	4


	//----- nvinfo : EIATTR_CUDA_API_VERSION
	.align		4
        /*0000*/ 	.byte	0x04, 0x37
        /*0002*/ 	.short	(.L_29 - .L_28)
.L_28:
        /*0004*/ 	.word	0x00000082


	//----- nvinfo : EIATTR_KPARAM_INFO
	.align		4
.L_29:
        /*0008*/ 	.byte	0x04, 0x17
        /*000a*/ 	.short	(.L_31 - .L_30)
.L_30:
        /*000c*/ 	.word	0x00000000
        /*0010*/ 	.short	0x0001
        /*0012*/ 	.short	0x0008
        /*0014*/ 	.byte	0x00, 0xf0, 0x11, 0x00


	//----- nvinfo : EIATTR_KPARAM_INFO
	.align		4
.L_31:
        /*0018*/ 	.byte	0x04, 0x17
        /*001a*/ 	.short	(.L_33 - .L_32)
.L_32:
        /*001c*/ 	.word	0x00000000
        /*0020*/ 	.short	0x0000
        /*0022*/ 	.short	0x0000
        /*0024*/ 	.byte	0x00, 0xf5, 0x21, 0x00


	//----- nvinfo : EIATTR_SPARSE_MMA_MASK
	.align		4
.L_33:
        /*0028*/ 	.byte	0x03, 0x50
        /*002a*/ 	.short	0x0000


	//----- nvinfo : EIATTR_MAXREG_COUNT
	.align		4
        /*002c*/ 	.byte	0x03, 0x1b
        /*002e*/ 	.short	0x00ff


	//----- nvinfo : EIATTR_NUM_BARRIERS
	.align		4
        /*0030*/ 	.byte	0x02, 0x4c
        /*0032*/ 	.byte	0x01
	.zero		1


	//----- nvinfo : EIATTR_MERCURY_ISA_VERSION
	.align		4
        /*0034*/ 	.byte	0x03, 0x5f
        /*0036*/ 	.short	0x0101


	//----- nvinfo : EIATTR_VRC_CTA_INIT_COUNT
	.align		4
        /*0038*/ 	.byte	0x02, 0x4a
	.zero		1
	.zero		1


	//----- nvinfo : EIATTR_EXIT_INSTR_OFFSETS
	.align		4
        /*003c*/ 	.byte	0x04, 0x1c
        /*003e*/ 	.short	(.L_35 - .L_34)


	//   ....[0]....
.L_34:
        /*0040*/ 	.word	0x00000640


	//----- nvinfo : EIATTR_CRS_STACK_SIZE
	.align		4
.L_35:
        /*0044*/ 	.byte	0x04, 0x1e
        /*0046*/ 	.short	(.L_37 - .L_36)
.L_36:
        /*0048*/ 	.word	0x00000000


	//----- nvinfo : EIATTR_CBANK_PARAM_SIZE
	.align		4
.L_37:
        /*004c*/ 	.byte	0x03, 0x19
        /*004e*/ 	.short	0x000c


	//----- nvinfo : EIATTR_PARAM_CBANK
	.align		4
        /*0050*/ 	.byte	0x04, 0x0a
        /*0052*/ 	.short	(.L_39 - .L_38)
	.align		4
.L_38:
        /*0054*/ 	.word	index@(.nv.constant0._Z17reduceInterleavedPii)
        /*0058*/ 	.short	0x0380
        /*005a*/ 	.short	0x000c


	//----- nvinfo : EIATTR_SW_WAR
	.align		4
.L_39:
        /*005c*/ 	.byte	0x04, 0x36
        /*005e*/ 	.short	(.L_41 - .L_40)
.L_40:
        /*0060*/ 	.word	0x00000008
.L_41:


//--------------------- .nv.callgraph             --------------------------
	.section	.nv.callgraph,"",@"SHT_CUDA_CALLGRAPH"
	.align	4
	.sectionentsize	8
	.align		4
        /*0000*/ 	.word	0x00000000
	.align		4
        /*0004*/ 	.word	0xffffffff
	.align		4
        /*0008*/ 	.word	0x00000000
	.align		4
        /*000c*/ 	.word	0xfffffffe
	.align		4
        /*0010*/ 	.word	0x00000000
	.align		4
        /*0014*/ 	.word	0xfffffffd
	.align		4
        /*0018*/ 	.word	0x00000000
	.align		4
        /*001c*/ 	.word	0xfffffffc


//--------------------- .text._Z16reduceContiguousPii --------------------------
	.section	.text._Z16reduceContiguousPii,"ax",@progbits
	.align	128
        .global         _Z16reduceContiguousPii
        .type           _Z16reduceContiguousPii,@function
        .size           _Z16reduceContiguousPii,(.L_x_13 - _Z16reduceContiguousPii)
        .other          _Z16reduceContiguousPii,@"STO_CUDA_ENTRY STV_DEFAULT"
_Z16reduceContiguousPii:
.text._Z16reduceContiguousPii:
[----:B------:R-:W-:Y:S01]  /*0000*/  LDC R1, c[0x0][0x37c] ;  /* 0x0000df00ff017b82 */ /* 0x000fe20000000800 */
[----:B------:R-:W0:Y:S01]  /*0010*/  LDCU UR4, c[0x0][0x388] ;  /* 0x00007100ff0477ac */ /* 0x000e220008000800 */
[----:B------:R-:W1:Y:S06]  /*0020*/  S2R R0, SR_TID.X ;  /* 0x0000000000007919 */ /* 0x000e6c0000002100 */
[----:B------:R-:W1:Y:S01]  /*0030*/  LDC.64 R10, c[0x0][0x380] ;  /* 0x0000e000ff0a7b82 */ /* 0x000e620000000a00 */
[----:B------:R-:W-:Y:S01]  /*0040*/  IMAD.MOV.U32 R8, RZ, RZ, 0x0 ;  /* 0x00000000ff087424 */ /* 0x000fe200078e00ff */
[----:B------:R-:W2:Y:S01]  /*0050*/  LDCU.64 UR6, c[0x0][0x358] ;  /* 0x00006b00ff0677ac */ /* 0x000ea20008000a00 */
[----:B------:R-:W-:Y:S01]  /*0060*/  IMAD.MOV.U32 R9, RZ, RZ, 0x7ff00000 ;  /* 0x7ff00000ff097424 */ /* 0x000fe200078e00ff */
[----:B0-----:R-:W0:Y:S01]  /*0070*/  I2F.F64 R6, UR4 ;  /* 0x0000000400067d12 */ /* 0x001e220008201c00 */
[----:B------:R-:W-:-:S04]  /*0080*/  ULEA.HI UR4, UR4, UR4, URZ, 0x1 ;  /* 0x0000000404047291 */ /* 0x000fc8000f8f08ff */
[----:B------:R-:W-:-:S03]  /*0090*/  USHF.R.S32.HI UR5, URZ, 0x1, UR4 ;  /* 0x00000001ff057899 */ /* 0x000fc60008011404 */
[----:B------:R-:W-:Y:S01]  /*00a0*/  UMOV UR4, URZ ;  /* 0x000000ff00047c82 */ /* 0x000fe20008000000 */
[----:B0-----:R-:W-:Y:S01]  /*00b0*/  DMUL R2, R6, 1.80143985094819840000e+16 ;  /* 0x4350000006027828 */ /* 0x001fe20000000000 */
[----:B------:R-:W-:Y:S01]  /*00c0*/  ISETP.GE.AND P1, PT, R7, 0x100000, PT ;  /* 0x001000000700780c */ /* 0x000fe20003f26270 */
[----:B-1----:R-:W-:-:S08]  /*00d0*/  IMAD.WIDE.U32 R10, R0, 0x4, R10 ;  /* 0x00000004000a7825 */ /* 0x002fd000078e000a */
[CC--:B------:R-:W-:Y:S02]  /*00e0*/  FSEL R4, R2.reuse, R6.reuse, !P1 ;  /* 0x0000000602047208 */ /* 0x0c0fe40004800000 */
[CC--:B------:R-:W-:Y:S02]  /*00f0*/  FSEL R5, R3.reuse, R7.reuse, !P1 ;  /* 0x0000000703057208 */ /* 0x0c0fe40004800000 */
[----:B------:R-:W-:Y:S02]  /*0100*/  SEL R3, R3, R7, !P1 ;  /* 0x0000000703037207 */ /* 0x000fe40004800000 */
[----:B------:R-:W-:Y:S02]  /*0110*/  LOP3.LUT P2, RZ, R5, 0x7fffffff, RZ, 0xc0, !PT ;  /* 0x7fffffff05ff7812 */ /* 0x000fe4000784c0ff */
[----:B------:R-:W-:Y:S01]  /*0120*/  SEL R6, R2, R6, !P1 ;  /* 0x0000000602067207 */ /* 0x000fe20004800000 */
[----:B------:R-:W-:Y:S01]  /*0130*/  DFMA R4, R4, R8, +INF ;  /* 0x7ff000000404742b */ /* 0x000fe20000000008 */
[C---:B------:R-:W-:Y:S01]  /*0140*/  LEA.HI R2, R3.reuse, 0xfffffbcb, RZ, 0xc ;  /* 0xfffffbcb03027811 */ /* 0x040fe200078f60ff */
[----:B------:R-:W-:Y:S01]  /*0150*/  VIADD R8, R3, 0xffffffff ;  /* 0xffffffff03087836 */ /* 0x000fe20000000000 */
[----:B------:R-:W-:-:S02]  /*0160*/  SHF.R.U32.HI R9, RZ, 0x14, R3 ;  /* 0x00000014ff097819 */ /* 0x000fc40000011603 */
[----:B------:R-:W-:Y:S02]  /*0170*/  LOP3.LUT R3, R3, 0xfffff, RZ, 0xc0, !PT ;  /* 0x000fffff03037812 */ /* 0x000fe400078ec0ff */
[----:B------:R-:W-:Y:S01]  /*0180*/  ISETP.GT.U32.AND P0, PT, R8, 0x7feffffe, PT ;  /* 0x7feffffe0800780c */ /* 0x000fe20003f04070 */
[----:B------:R-:W-:Y:S01]  /*0190*/  @P1 VIADD R2, R9, 0xfffffc01 ;  /* 0xfffffc0109021836 */ /* 0x000fe20000000000 */
[----:B------:R-:W-:Y:S02]  /*01a0*/  LOP3.LUT R3, R3, 0x3ff00000, RZ, 0xfc, !PT ;  /* 0x3ff0000003037812 */ /* 0x000fe400078efcff */
[----:B------:R-:W-:Y:S01]  /*01b0*/  FSEL R8, R4, RZ, P2 ;  /* 0x000000ff04087208 */ /* 0x000fe20001000000 */
[----:B------:R-:W-:Y:S01]  /*01c0*/  IMAD.U32 R4, RZ, RZ, UR5 ;  /* 0x00000005ff047e24 */ /* 0x000fe2000f8e00ff */
[----:B------:R-:W-:Y:S01]  /*01d0*/  FSEL R9, R5, -QNAN , P2 ;  /* 0xfff0000005097808 */ /* 0x000fe20001000000 */
[----:B--2---:R-:W-:-:S07]  /*01e0*/  VIADD R26, R3, 0xfff00000 ;  /* 0xfff00000031a7836 */ /* 0x004fce0000000000 */
.L_x_3:
[----:B------:R-:W-:Y:S01]  /*01f0*/  UMOV UR12, 0xffda0d24 ;  /* 0xffda0d24000c7882 */ /* 0x000fe20000000000 */
[----:B------:R-:W-:Y:S01]  /*0200*/  UMOV UR13, 0x3c7777d0 ;  /* 0x3c7777d0000d7882 */ /* 0x000fe20000000000 */
[----:B------:R-:W-:Y:S02]  /*0210*/  IMAD.MOV.U32 R20, RZ, RZ, R8 ;  /* 0x000000ffff147224 */ /* 0x000fe400078e0008 */
[----:B------:R-:W-:Y:S01]  /*0220*/  IMAD.MOV.U32 R21, RZ, RZ, R9 ;  /* 0x000000ffff157224 */ /* 0x000fe200078e0009 */
[----:B0-----:R-:W-:Y:S06]  /*0230*/  @P0 BRA `(.L_x_0) ;  /* 0x0000000000f00947 */ /* 0x001fec0003800000 */
[----:B------:R-:W-:Y:S01]  /*0240*/  ISETP.GT.U32.AND P1, PT, R3, 0x3ff6a09e, PT ;  /* 0x3ff6a09e0300780c */ /* 0x000fe20003f24070 */
[----:B------:R-:W-:Y:S01]  /*0250*/  IMAD.MOV.U32 R18, RZ, RZ, RZ ;  /* 0x000000ffff127224 */ /* 0x000fe200078e00ff */
[----:B------:R-:W-:Y:S01]  /*0260*/  UMOV UR8, 0x3ae80f1e ;  /* 0x3ae80f1e00087882 */ /* 0x000fe20000000000 */
[----:B------:R-:W-:Y:S01]  /*0270*/  IMAD.MOV.U32 R22, RZ, RZ, -0x748574fc ;  /* 0x8b7a8b04ff167424 */ /* 0x000fe200078e00ff */
[----:B------:R-:W-:Y:S01]  /*0280*/  FSEL R7, R26, R3, P1 ;  /* 0x000000031a077208 */ /* 0x000fe20000800000 */
[----:B------:R-:W-:Y:S01]  /*0290*/  IMAD.MOV.U32 R23, RZ, RZ, 0x3ed0ee25 ;  /* 0x3ed0ee25ff177424 */ /* 0x000fe200078e00ff */
[----:B------:R-:W-:Y:S01]  /*02a0*/  UMOV UR9, 0x3eb1380b ;  /* 0x3eb1380b00097882 */ /* 0x000fe20000000000 */
[----:B------:R-:W-:Y:S01]  /*02b0*/  VIADD R24, R2, 0x1 ;  /* 0x0000000102187836 */ /* 0x000fe20000000000 */
[----:B------:R-:W-:Y:S01]  /*02c0*/  UMOV UR10, 0x80000000 ;  /* 0x80000000000a7882 */ /* 0x000fe20000000000 */
[----:B------:R-:W-:Y:S01]  /*02d0*/  IMAD.MOV.U32 R25, RZ, RZ, 0x43300000 ;  /* 0x43300000ff197424 */ /* 0x000fe200078e00ff */
[C---:B------:R-:W-:Y:S01]  /*02e0*/  DADD R12, R6.reuse, 1 ;  /* 0x3ff00000060c7429 */ /* 0x040fe20000000000 */
[----:B------:R-:W-:Y:S01]  /*02f0*/  UMOV UR11, 0x43300000 ;  /* 0x43300000000b7882 */ /* 0x000fe20000000000 */
[----:B------:R-:W-:Y:S01]  /*0300*/  DADD R20, R6, -1 ;  /* 0xbff0000006147429 */ /* 0x000fe20000000000 */
[----:B------:R-:W-:-:S03]  /*0310*/  @!P1 IMAD.MOV R24, RZ, RZ, R2 ;  /* 0x000000ffff189224 */ /* 0x000fc600078e0202 */
[----:B------:R-:W0:Y:S02]  /*0320*/  MUFU.RCP64H R19, R13 ;  /* 0x0000000d00137308 */ /* 0x000e240000001800 */
[----:B------:R-:W-:-:S06]  /*0330*/  LOP3.LUT R24, R24, 0x80000000, RZ, 0x3c, !PT ;  /* 0x8000000018187812 */ /* 0x000fcc00078e3cff */
[----:B------:R-:W-:Y:S01]  /*0340*/  DADD R24, R24, -UR10 ;  /* 0x8000000a18187e29 */ /* 0x000fe20008000000 */
[----:B------:R-:W-:Y:S01]  /*0350*/  UMOV UR10, 0xfefa39ef ;  /* 0xfefa39ef000a7882 */ /* 0x000fe20000000000 */
[----:B------:R-:W-:Y:S01]  /*0360*/  UMOV UR11, 0x3fe62e42 ;  /* 0x3fe62e42000b7882 */ /* 0x000fe20000000000 */
[----:B0-----:R-:W-:-:S08]  /*0370*/  DFMA R14, -R12, R18, 1 ;  /* 0x3ff000000c0e742b */ /* 0x001fd00000000112 */
[----:B------:R-:W-:-:S08]  /*0380*/  DFMA R14, R14, R14, R14 ;  /* 0x0000000e0e0e722b */ /* 0x000fd0000000000e */
[----:B------:R-:W-:-:S08]  /*0390*/  DFMA R18, R18, R14, R18 ;  /* 0x0000000e1212722b */ /* 0x000fd00000000012 */
[----:B------:R-:W-:-:S08]  /*03a0*/  DMUL R16, R20, R18 ;  /* 0x0000001214107228 */ /* 0x000fd00000000000 */
[----:B------:R-:W-:-:S08]  /*03b0*/  DFMA R16, R20, R18, R16 ;  /* 0x000000121410722b */ /* 0x000fd00000000010 */
[----:B------:R-:W-:-:S08]  /*03c0*/  DMUL R14, R16, R16 ;  /* 0x00000010100e7228 */ /* 0x000fd00000000000 */
[----:B------:R-:W-:Y:S01]  /*03d0*/  DFMA R12, R14, UR8, R22 ;  /* 0x000000080e0c7c2b */ /* 0x000fe20008000016 */
[----:B------:R-:W-:Y:S01]  /*03e0*/  UMOV UR8, 0x9f02676f ;  /* 0x9f02676f00087882 */ /* 0x000fe20000000000 */
[----:B------:R-:W-:Y:S01]  /*03f0*/  UMOV UR9, 0x3ef3b266 ;  /* 0x3ef3b26600097882 */ /* 0x000fe20000000000 */
[----:B------:R-:W-:-:S05]  /*0400*/  DADD R22, R20, -R16 ;  /* 0x0000000014167229 */ /* 0x000fca0000000810 */
[----:B------:R-:W-:Y:S01]  /*0410*/  DFMA R12, R14, R12, UR8 ;  /* 0x000000080e0c7e2b */ /* 0x000fe2000800000c */
[----:B------:R-:W-:Y:S01]  /*0420*/  UMOV UR8, 0xa9ab0956 ;  /* 0xa9ab095600087882 */ /* 0x000fe20000000000 */
[----:B------:R-:W-:Y:S01]  /*0430*/  UMOV UR9, 0x3f1745cb ;  /* 0x3f1745cb00097882 */ /* 0x000fe20000000000 */
[----:B------:R-:W-:-:S05]  /*0440*/  DADD R22, R22, R22 ;  /* 0x0000000016167229 */ /* 0x000fca0000000016 */
[----:B------:R-:W-:Y:S01]  /*0450*/  DFMA R12, R14, R12, UR8 ;  /* 0x000000080e0c7e2b */ /* 0x000fe2000800000c */
[----:B------:R-:W-:Y:S01]  /*0460*/  UMOV UR8, 0x2d1b5154 ;  /* 0x2d1b515400087882 */ /* 0x000fe20000000000 */
[----:B------:R-:W-:Y:S01]  /*0470*/  UMOV UR9, 0x3f3c71c7 ;  /* 0x3f3c71c700097882 */ /* 0x000fe20000000000 */
[----:B------:R-:W-:Y:S02]  /*0480*/  DFMA R22, R20, -R16, R22 ;  /* 0x800000101416722b */ /* 0x000fe40000000016 */
[----:B------:R-:W-:-:S03]  /*0490*/  DFMA R20, R24, UR10, R16 ;  /* 0x0000000a18147c2b */ /* 0x000fc60008000010 */
[----:B------:R-:W-:Y:S01]  /*04a0*/  DFMA R12, R14, R12, UR8 ;  /* 0x000000080e0c7e2b */ /* 0x000fe2000800000c */
[----:B------:R-:W-:Y:S01]  /*04b0*/  UMOV UR8, 0x923be72d ;  /* 0x923be72d00087882 */ /* 0x000fe20000000000 */
[----:B------:R-:W-:Y:S01]  /*04c0*/  UMOV UR9, 0x3f624924 ;  /* 0x3f62492400097882 */ /* 0x000fe20000000000 */
[----:B------:R-:W-:-:S05]  /*04d0*/  DMUL R22, R18, R22 ;  /* 0x0000001612167228 */ /* 0x000fca0000000000 */
[----:B------:R-:W-:Y:S01]  /*04e0*/  DFMA R12, R14, R12, UR8 ;  /* 0x000000080e0c7e2b */ /* 0x000fe2000800000c */
[----:B------:R-:W-:Y:S01]  /*04f0*/  UMOV UR8, 0x9999a3c4 ;  /* 0x9999a3c400087882 */ /* 0x000fe20000000000 */
[----:B------:R-:W-:-:S06]  /*0500*/  UMOV UR9, 0x3f899999 ;  /* 0x3f89999900097882 */ /* 0x000fcc0000000000 */
[----:B------:R-:W-:Y:S01]  /*0510*/  DFMA R12, R14, R12, UR8 ;  /* 0x000000080e0c7e2b */ /* 0x000fe2000800000c */
[----:B------:R-:W-:Y:S01]  /*0520*/  UMOV UR8, 0x55555554 ;  /* 0x5555555400087882 */ /* 0x000fe20000000000 */
[----:B------:R-:W-:-:S06]  /*0530*/  UMOV UR9, 0x3fb55555 ;  /* 0x3fb5555500097882 */ /* 0x000fcc0000000000 */
[----:B------:R-:W-:Y:S01]  /*0540*/  DFMA R12, R14, R12, UR8 ;  /* 0x000000080e0c7e2b */ /* 0x000fe2000800000c */
[----:B------:R-:W-:Y:S01]  /*0550*/  UMOV UR8, 0xfefa39ef ;  /* 0xfefa39ef00087882 */ /* 0x000fe20000000000 */
[----:B------:R-:W-:Y:S02]  /*0560*/  UMOV UR9, 0x3fe62e42 ;  /* 0x3fe62e4200097882 */ /* 0x000fe40000000000 */
[----:B------:R-:W-:Y:S01]  /*0570*/  DFMA R18, R24, -UR8, R20 ;  /* 0x8000000818127c2b */ /* 0x000fe20008000014 */
[----:B------:R-:W-:Y:S01]  /*0580*/  UMOV UR8, 0x3b39803f ;  /* 0x3b39803f00087882 */ /* 0x000fe20000000000 */
[----:B------:R-:W-:Y:S02]  /*0590*/  UMOV UR9, 0x3c7abc9e ;  /* 0x3c7abc9e00097882 */ /* 0x000fe40000000000 */
[----:B------:R-:W-:-:S04]  /*05a0*/  DMUL R12, R14, R12 ;  /* 0x0000000c0e0c7228 */ /* 0x000fc80000000000 */
[----:B------:R-:W-:-:S04]  /*05b0*/  DADD R18, -R16, R18 ;  /* 0x0000000010127229 */ /* 0x000fc80000000112 */
[----:B------:R-:W-:-:S08]  /*05c0*/  DFMA R12, R16, R12, R22 ;  /* 0x0000000c100c722b */ /* 0x000fd00000000016 */
[----:B------:R-:W-:-:S08]  /*05d0*/  DADD R12, R12, -R18 ;  /* 0x000000000c0c7229 */ /* 0x000fd00000000812 */
[----:B------:R-:W-:-:S08]  /*05e0*/  DFMA R12, R24, UR8, R12 ;  /* 0x00000008180c7c2b */ /* 0x000fd0000800000c */
[----:B------:R-:W-:-:S11]  /*05f0*/  DADD R20, R20, R12 ;  /* 0x0000000014147229 */ /* 0x000fd6000000000c */
.L_x_0:
[----:B------:R-:W-:Y:S01]  /*0600*/  DMUL R12, R20, UR12 ;  /* 0x0000000c140c7c28 */ /* 0x000fe20008000000 */
[----:B------:R-:W-:Y:S01]  /*0610*/  UMOV UR8, 0x652b82fe ;  /* 0x652b82fe00087882 */ /* 0x000fe20000000000 */
[----:B------:R-:W-:-:S06]  /*0620*/  UMOV UR9, 0x3ff71547 ;  /* 0x3ff7154700097882 */ /* 0x000fcc0000000000 */
[----:B------:R-:W-:-:S10]  /*0630*/  DFMA R12, R20, UR8, R12 ;  /* 0x00000008140c7c2b */ /* 0x000fd4000800000c */
[----:B------:R-:W0:Y:S02]  /*0640*/  F2I.F64.TRUNC R12, R12 ;  /* 0x0000000c000c7311 */ /* 0x000e24000030d100 */
[----:B0-----:R-:W-:-:S13]  /*0650*/  ISETP.LE.AND P1, PT, R12, UR4, PT ;  /* 0x000000040c007c0c */ /* 0x001fda000bf23270 */
[----:B------:R-:W-:Y:S05]  /*0660*/  @P1 EXIT ;  /* 0x000000000000194d */ /* 0x000fea0003800000 */
[----:B------:R-:W-:Y:S01]  /*0670*/  ISETP.GE.AND P1, PT, R0, UR5, PT ;  /* 0x0000000500007c0c */ /* 0x000fe2000bf26270 */
[----:B------:R-:W-:-:S12]  /*0680*/  BSSY.RECONVERGENT B0, `(.L_x_1) ;  /* 0x0000009000007945 */ /* 0x000fd80003800200 */
[----:B------:R-:W-:Y:S05]  /*0690*/  @P1 BRA `(.L_x_2) ;  /* 0x00000000001c1947 */ /* 0x000fea0003800000 */
[C---:B------:R-:W-:Y:S01]  /*06a0*/  IMAD.WIDE R12, R4.reuse, 0x4, R10 ;  /* 0x00000004040c7825 */ /* 0x040fe200078e020a */
[----:B------:R-:W2:Y:S05]  /*06b0*/  LDG.E R5, desc[UR6][R10.64] ;  /* 0x000000060a057981 */ /* 0x000eaa000c1e1900 */
[----:B------:R-:W2:Y:S01]  /*06c0*/  LDG.E R12, desc[UR6][R12.64] ;  /* 0x000000060c0c7981 */ /* 0x000ea2000c1e1900 */
[----:B------:R-:W-:-:S04]  /*06d0*/  LEA.HI R4, R4, R4, RZ, 0x1 ;  /* 0x0000000404047211 */ /* 0x000fc800078f08ff */
[----:B------:R-:W-:Y:S01]  /*06e0*/  SHF.R.S32.HI R4, RZ, 0x1, R4 ;  /* 0x00000001ff047819 */ /* 0x000fe20000011404 */
[----:B--2---:R-:W-:-:S05]  /*06f0*/  IMAD.IADD R5, R5, 0x1, R12 ;  /* 0x0000000105057824 */ /* 0x004fca00078e020c */
[----:B------:R0:W-:Y:S02]  /*0700*/  STG.E desc[UR6][R10.64], R5 ;  /* 0x000000050a007986 */ /* 0x0001e4000c101906 */
.L_x_2:
[----:B------:R-:W-:Y:S05]  /*0710*/  BSYNC.RECONVERGENT B0 ;  /* 0x0000000000007941 */ /* 0x000fea0003800200 */
.L_x_1:
[----:B------:R-:W-:Y:S01]  /*0720*/  BAR.SYNC.DEFER_BLOCKING 0x0 ;  /* 0x0000000000007b1d */ /* 0x000fe20000010000 */
[----:B------:R-:W-:-:S05]  /*0730*/  UIADD3 UR4, UPT, UPT, UR4, 0x1, URZ ;  /* 0x0000000104047890 */ /* 0x000fca000fffe0ff */
[----:B------:R-:W-:Y:S07]  /*0740*/  BRA `(.L_x_3) ;  /* 0xfffffff800a87947 */ /* 0x000fee000383ffff */
.L_x_4:
[----:B------:R-:W-:-:S00]  /*0750*/  BRA `(.L_x_4) ;  /* 0xfffffffc00fc7947 */ /* 0x000fc0000383ffff */
[----:B------:R-:W-:-:S00]  /*0760*/  NOP ;  /* 0x0000000000007918 */ /* 0x000fc00000000000 */
        /* <DEDUP_REMOVED lines=9> */
.L_x_13:


//--------------------- .text._Z17reduceInterleavedPii --------------------------
	.section	.text._Z17reduceInterleavedPii,"ax",@progbits
	.align	128
        .global         _Z17reduceInterleavedPii
        .type           _Z17reduceInterleavedPii,@function
        .size           _Z17reduceInterleavedPii,(.L_x_12 - _Z17reduceInterleavedPii)
        .other          _Z17reduceInterleavedPii,@"STO_CUDA_ENTRY STV_DEFAULT"
_Z17reduceInterleavedPii:
.text._Z17reduceInterleavedPii:
[----:B------:R-:W-:Y:S01]  /*0000*/  LDC R1, c[0x0][0x37c] ;  /* 0x0000df00ff017b82 */ /* 0x000fe20000000800 */
[----:B------:R-:W0:Y:S01]  /*0010*/  LDCU UR4, c[0x0][0x388] ;  /* 0x00007100ff0477ac */ /* 0x000e220008000800 */
[----:B------:R-:W1:Y:S01]  /*0020*/  S2R R2, SR_TID.X ;  /* 0x0000000000027919 */ /* 0x000e620000002100 */
[----:B------:R-:W-:Y:S02]  /*0030*/  IMAD.MOV.U32 R8, RZ, RZ, 0x0 ;  /* 0x00000000ff087424 */ /* 0x000fe400078e00ff */
[----:B------:R-:W-:Y:S01]  /*0040*/  IMAD.MOV.U32 R9, RZ, RZ, 0x7ff00000 ;  /* 0x7ff00000ff097424 */ /* 0x000fe200078e00ff */
[----:B------:R-:W2:Y:S01]  /*0050*/  LDCU.64 UR6, c[0x0][0x358] ;  /* 0x00006b00ff0677ac */ /* 0x000ea20008000a00 */
[----:B0-----:R-:W0:Y:S01]  /*0060*/  I2F.F64 R6, UR4 ;  /* 0x0000000400067d12 */ /* 0x001e220008201c00 */
[----:B------:R-:W-:-:S04]  /*0070*/  ULEA.HI UR4, UR4, UR4, URZ, 0x1 ;  /* 0x0000000404047291 */ /* 0x000fc8000f8f08ff */
[----:B------:R-:W-:-:S03]  /*0080*/  USHF.R.S32.HI UR5, URZ, 0x1, UR4 ;  /* 0x00000001ff057899 */ /* 0x000fc60008011404 */
[----:B------:R-:W-:Y:S01]  /*0090*/  UMOV UR4, URZ ;  /* 0x000000ff00047c82 */ /* 0x000fe20008000000 */
[----:B0-----:R-:W-:Y:S01]  /*00a0*/  DMUL R4, R6, 1.80143985094819840000e+16 ;  /* 0x4350000006047828 */ /* 0x001fe20000000000 */
[----:B------:R-:W-:-:S09]  /*00b0*/  ISETP.GE.AND P0, PT, R7, 0x100000, PT ;  /* 0x001000000700780c */ /* 0x000fd20003f06270 */
[CC--:B------:R-:W-:Y:S02]  /*00c0*/  FSEL R10, R4.reuse, R6.reuse, !P0 ;  /* 0x00000006040a7208 */ /* 0x0c0fe40004000000 */
[CC--:B------:R-:W-:Y:S02]  /*00d0*/  FSEL R11, R5.reuse, R7.reuse, !P0 ;  /* 0x00000007050b7208 */ /* 0x0c0fe40004000000 */
[----:B------:R-:W-:Y:S01]  /*00e0*/  SEL R28, R5, R7, !P0 ;  /* 0x00000007051c7207 */ /* 0x000fe20004000000 */
[----:B------:R-:W-:Y:S01]  /*00f0*/  IMAD.MOV.U32 R5, RZ, RZ, 0x1 ;  /* 0x00000001ff057424 */ /* 0x000fe200078e00ff */
[----:B------:R-:W-:Y:S02]  /*0100*/  SEL R6, R4, R6, !P0 ;  /* 0x0000000604067207 */ /* 0x000fe40004000000 */
[----:B------:R-:W-:Y:S01]  /*0110*/  DFMA R8, R10, R8, +INF ;  /* 0x7ff000000a08742b */ /* 0x000fe20000000008 */
[----:B------:R-:W-:Y:S02]  /*0120*/  LOP3.LUT R4, R28, 0xfffff, RZ, 0xc0, !PT ;  /* 0x000fffff1c047812 */ /* 0x000fe400078ec0ff */
[----:B------:R-:W-:-:S02]  /*0130*/  SHF.R.U32.HI R0, RZ, 0x14, R28 ;  /* 0x00000014ff007819 */ /* 0x000fc4000001161c */
[----:B------:R-:W-:Y:S02]  /*0140*/  LOP3.LUT P1, RZ, R11, 0x7fffffff, RZ, 0xc0, !PT ;  /* 0x7fffffff0bff7812 */ /* 0x000fe4000782c0ff */
[----:B------:R-:W-:Y:S02]  /*0150*/  LOP3.LUT R4, R4, 0x3ff00000, RZ, 0xfc, !PT ;  /* 0x3ff0000004047812 */ /* 0x000fe400078efcff */
[----:B------:R-:W-:Y:S01]  /*0160*/  LEA.HI R3, R28, 0xfffffbcb, RZ, 0xc ;  /* 0xfffffbcb1c037811 */ /* 0x000fe200078f60ff */
[----:B------:R-:W-:Y:S01]  /*0170*/  @P0 VIADD R3, R0, 0xfffffc01 ;  /* 0xfffffc0100030836 */ /* 0x000fe20000000000 */
[----:B------:R-:W-:Y:S01]  /*0180*/  FSEL R26, R8, RZ, P1 ;  /* 0x000000ff081a7208 */ /* 0x000fe20000800000 */
[----:B------:R-:W-:Y:S01]  /*0190*/  VIADD R28, R28, 0xffffffff ;  /* 0xffffffff1c1c7836 */ /* 0x000fe20000000000 */
[----:B------:R-:W-:Y:S02]  /*01a0*/  FSEL R27, R9, -QNAN , P1 ;  /* 0xfff00000091b7808 */ /* 0x000fe40000800000 */
[----:B-12---:R-:W-:-:S07]  /*01b0*/  IADD3 R29, PT, PT, R4, -0x100000, RZ ;  /* 0xfff00000041d7810 */ /* 0x006fce0007ffe0ff */
.L_x_9:
[----:B------:R-:W-:Y:S01]  /*01c0*/  ISETP.GT.U32.AND P0, PT, R28, 0x7feffffe, PT ;  /* 0x7feffffe1c00780c */ /* 0x000fe20003f04070 */
[----:B------:R-:W-:Y:S01]  /*01d0*/  UMOV UR12, 0xffda0d24 ;  /* 0xffda0d24000c7882 */ /* 0x000fe20000000000 */
[----:B------:R-:W-:Y:S01]  /*01e0*/  UMOV UR13, 0x3c7777d0 ;  /* 0x3c7777d0000d7882 */ /* 0x000fe20000000000 */
[----:B------:R-:W-:Y:S02]  /*01f0*/  IMAD.MOV.U32 R14, RZ, RZ, R26 ;  /* 0x000000ffff0e7224 */ /* 0x000fe400078e001a */
[----:B0-----:R-:W-:-:S08]  /*0200*/  IMAD.MOV.U32 R15, RZ, RZ, R27 ;  /* 0x000000ffff0f7224 */ /* 0x001fd000078e001b */
[----:B------:R-:W-:Y:S05]  /*0210*/  @P0 BRA `(.L_x_5) ;  /* 0x0000000000f00947 */ /* 0x000fea0003800000 */
[----:B------:R-:W-:Y:S01]  /*0220*/  ISETP.GT.U32.AND P0, PT, R4, 0x3ff6a09e, PT ;  /* 0x3ff6a09e0400780c */ /* 0x000fe20003f04070 */
[----:B------:R-:W-:Y:S01]  /*0230*/  IMAD.MOV.U32 R18, RZ, RZ, RZ ;  /* 0x000000ffff127224 */ /* 0x000fe200078e00ff */
[----:B------:R-:W-:Y:S01]  /*0240*/  MOV R15, 0x3ed0ee25 ;  /* 0x3ed0ee25000f7802 */ /* 0x000fe20000000f00 */
[----:B------:R-:W-:Y:S01]  /*0250*/  IMAD.MOV.U32 R14, RZ, RZ, -0x748574fc ;  /* 0x8b7a8b04ff0e7424 */ /* 0x000fe200078e00ff */
[----:B------:R-:W-:Y:S01]  /*0260*/  FSEL R7, R29, R4, P0 ;  /* 0x000000041d077208 */ /* 0x000fe20000000000 */
[----:B------:R-:W-:Y:S01]  /*0270*/  UMOV UR8, 0x3ae80f1e ;  /* 0x3ae80f1e00087882 */ /* 0x000fe20000000000 */
        /* <DEDUP_REMOVED lines=54> */
.L_x_5:
        /* <DEDUP_REMOVED lines=10> */
[----:B------:R-:W-:Y:S01]  /*0680*/  UIADD3 UR8, UPT, UPT, UR4, 0x1, URZ ;  /* 0x0000000104087890 */ /* 0x000fe2000fffe0ff */
[----:B------:R-:W-:Y:S01]  /*0690*/  BSSY.RECONVERGENT B1, `(.L_x_8) ;  /* 0x0000004000017945 */ /* 0x000fe20003800200 */
[----:B------:R-:W-:-:S07]  /*06a0*/  MOV R0, 0x6d0 ;  /* 0x000006d000007802 */ /* 0x000fce0000000f00 */
[----:B------:R-:W0:Y:S03]  /*06b0*/  I2F.F64.U32 R8, UR8 ;  /* 0x0000000800087d12 */ /* 0x000e260008201800 */
[----:B0-----:R-:W-:Y:S05]  /*06c0*/  CALL.REL.NOINC `($_Z17reduceInterleavedPii$__internal_accurate_pow) ;  /* 0x00000000003c7944 */ /* 0x001fea0003c00000 */
[----:B------:R-:W-:Y:S05]  /*06d0*/  BSYNC.RECONVERGENT B1 ;  /* 0x0000000000017941 */ /* 0x000fea0003800200 */
.L_x_8:
[----:B------:R-:W0:Y:S01]  /*06e0*/  LDC.64 R8, c[0x0][0x380] ;  /* 0x0000e000ff087b82 */ /* 0x000e220000000a00 */
[----:B------:R-:W1:Y:S02]  /*06f0*/  F2I.F64.TRUNC R11, R10 ;  /* 0x0000000a000b7311 */ /* 0x000e64000030d100 */
[----:B-1----:R-:W-:-:S04]  /*0700*/  IMAD R13, R11, R2, RZ ;  /* 0x000000020b0d7224 */ /* 0x002fc800078e02ff */
[----:B0-----:R-:W-:-:S05]  /*0710*/  IMAD.WIDE R8, R13, 0x4, R8 ;  /* 0x000000040d087825 */ /* 0x001fca00078e0208 */
[----:B------:R-:W2:Y:S01]  /*0720*/  LDG.E R0, desc[UR6][R8.64] ;  /* 0x0000000608007981 */ /* 0x000ea2000c1e1900 */
[----:B------:R-:W-:-:S06]  /*0730*/  IMAD.WIDE R12, R5, 0x4, R8 ;  /* 0x00000004050c7825 */ /* 0x000fcc00078e0208 */
[----:B------:R-:W2:Y:S01]  /*0740*/  LDG.E R13, desc[UR6][R12.64] ;  /* 0x000000060c0d7981 */ /* 0x000ea2000c1e1900 */
[----:B------:R-:W-:Y:S01]  /*0750*/  SHF.L.U32 R5, R5, 0x1, RZ ;  /* 0x0000000105057819 */ /* 0x000fe200000006ff */
[----:B--2---:R-:W-:-:S05]  /*0760*/  IMAD.IADD R15, R0, 0x1, R13 ;  /* 0x00000001000f7824 */ /* 0x004fca00078e020d */
[----:B------:R0:W-:Y:S02]  /*0770*/  STG.E desc[UR6][R8.64], R15 ;  /* 0x0000000f08007986 */ /* 0x0001e4000c101906 */
.L_x_7:
[----:B------:R-:W-:Y:S05]  /*0780*/  BSYNC.RECONVERGENT B0 ;  /* 0x0000000000007941 */ /* 0x000fea0003800200 */
.L_x_6:
[----:B------:R-:W-:Y:S01]  /*0790*/  BAR.SYNC.DEFER_BLOCKING 0x0 ;  /* 0x0000000000007b1d */ /* 0x000fe20000010000 */
[----:B------:R-:W-:-:S05]  /*07a0*/  UIADD3 UR4, UPT, UPT, UR4, 0x1, URZ ;  /* 0x0000000104047890 */ /* 0x000fca000fffe0ff */
[----:B------:R-:W-:Y:S07]  /*07b0*/  BRA `(.L_x_9) ;  /* 0xfffffff800807947 */ /* 0x000fee000383ffff */
        .type           $_Z17reduceInterleavedPii$__internal_accurate_pow,@function
        .size           $_Z17reduceInterleavedPii$__internal_accurate_pow,(.L_x_12 - $_Z17reduceInterleavedPii$__internal_accurate_pow)
$_Z17reduceInterleavedPii$__internal_accurate_pow:
[----:B------:R-:W0:Y:S01]  /*07c0*/  MUFU.RCP64H R17, 2 ;  /* 0x4000000000117908 */ /* 0x000e220000001800 */
[----:B------:R-:W-:Y:S01]  /*07d0*/  IMAD.MOV.U32 R10, RZ, RZ, 0x0 ;  /* 0x00000000ff0a7424 */ /* 0x000fe200078e00ff */
[----:B------:R-:W-:Y:S01]  /*07e0*/  MOV R13, 0x3ed0f5d2 ;  /* 0x3ed0f5d2000d7802 */ /* 0x000fe20000000f00 */
[----:B------:R-:W-:Y:S01]  /*07f0*/  IMAD.MOV.U32 R11, RZ, RZ, 0x40000000 ;  /* 0x40000000ff0b7424 */ /* 0x000fe200078e00ff */
[----:B------:R-:W-:Y:S01]  /*0800*/  UMOV UR8, 0x7d2cafe2 ;  /* 0x7d2cafe200087882 */ /* 0x000fe20000000000 */
[----:B------:R-:W-:Y:S01]  /*0810*/  IMAD.MOV.U32 R16, RZ, RZ, RZ ;  /* 0x000000ffff107224 */ /* 0x000fe200078e00ff */
[----:B------:R-:W-:Y:S01]  /*0820*/  UMOV UR9, 0x3eb0f5ff ;  /* 0x3eb0f5ff00097882 */ /* 0x000fe20000000000 */
[----:B------:R-:W-:-:S04]  /*0830*/  IMAD.MOV.U32 R12, RZ, RZ, 0x41ad3b5a ;  /* 0x41ad3b5aff0c7424 */ /* 0x000fc800078e00ff */
[----:B0-----:R-:W-:-:S08]  /*0840*/  DFMA R10, R16, -R10, 1 ;  /* 0x3ff00000100a742b */ /* 0x001fd0000000080a */
[----:B------:R-:W-:-:S08]  /*0850*/  DFMA R10, R10, R10, R10 ;  /* 0x0000000a0a0a722b */ /* 0x000fd0000000000a */
[----:B------:R-:W-:-:S08]  /*0860*/  DFMA R16, R16, R10, R16 ;  /* 0x0000000a1010722b */ /* 0x000fd00000000010 */
[----:B------:R-:W-:-:S08]  /*0870*/  DMUL R10, RZ, R16 ;  /* 0x00000010ff0a7228 */ /* 0x000fd00000000000 */
[----:B------:R-:W-:-:S08]  /*0880*/  DFMA R10, RZ, R16, R10 ;  /* 0x00000010ff0a722b */ /* 0x000fd0000000000a */
[----:B------:R-:W-:Y:S02]  /*0890*/  DMUL R22, R10, R10 ;  /* 0x0000000a0a167228 */ /* 0x000fe40000000000 */
[----:B------:R-:W-:-:S06]  /*08a0*/  DADD R14, RZ, -R10 ;  /* 0x00000000ff0e7229 */ /* 0x000fcc000000080a */
[----:B------:R-:W-:Y:S01]  /*08b0*/  DFMA R12, R22, UR8, R12 ;  /* 0x00000008160c7c2b */ /* 0x000fe2000800000c */
[----:B------:R-:W-:Y:S01]  /*08c0*/  UMOV UR8, 0x75488a3f ;  /* 0x75488a3f00087882 */ /* 0x000fe20000000000 */
[----:B------:R-:W-:Y:S01]  /*08d0*/  UMOV UR9, 0x3ef3b20a ;  /* 0x3ef3b20a00097882 */ /* 0x000fe20000000000 */
[----:B------:R-:W-:-:S05]  /*08e0*/  DADD R14, R14, R14 ;  /* 0x000000000e0e7229 */ /* 0x000fca000000000e */
[----:B------:R-:W-:Y:S01]  /*08f0*/  DFMA R20, R22, R12, UR8 ;  /* 0x0000000816147e2b */ /* 0x000fe2000800000c */
[----:B------:R-:W-:Y:S01]  /*0900*/  UMOV UR8, 0xe4faecd5 ;  /* 0xe4faecd500087882 */ /* 0x000fe20000000000 */
[----:B------:R-:W-:Y:S01]  /*0910*/  UMOV UR9, 0x3f1745cd ;  /* 0x3f1745cd00097882 */ /* 0x000fe20000000000 */
[----:B------:R-:W-:-:S05]  /*0920*/  DFMA R14, RZ, -R10, R14 ;  /* 0x8000000aff0e722b */ /* 0x000fca000000000e */
[----:B------:R-:W-:Y:S01]  /*0930*/  DFMA R20, R22, R20, UR8 ;  /* 0x0000000816147e2b */ /* 0x000fe20008000014 */
[----:B------:R-:W-:Y:S01]  /*0940*/  UMOV UR8, 0x258a578b ;  /* 0x258a578b00087882 */ /* 0x000fe20000000000 */
[----:B------:R-:W-:Y:S01]  /*0950*/  UMOV UR9, 0x3f3c71c7 ;  /* 0x3f3c71c700097882 */ /* 0x000fe20000000000 */
[----:B------:R-:W-:Y:S02]  /*0960*/  DMUL R14, R16, R14 ;  /* 0x0000000e100e7228 */ /* 0x000fe40000000000 */
[----:B------:R-:W-:-:S03]  /*0970*/  DMUL R16, R10, R10 ;  /* 0x0000000a0a107228 */ /* 0x000fc60000000000 */
        /* <DEDUP_REMOVED lines=8> */
[----:B------:R-:W-:-:S06]  /*0a00*/  UMOV UR9, 0x3fb55555 ;  /* 0x3fb5555500097882 */ /* 0x000fcc0000000000 */
[----:B------:R-:W-:-:S08]  /*0a10*/  DFMA R12, R22, R20, UR8 ;  /* 0x00000008160c7e2b */ /* 0x000fd00008000014 */
[----:B------:R-:W-:Y:S01]  /*0a20*/  DADD R18, -R12, UR8 ;  /* 0x000000080c127e29 */ /* 0x000fe20008000100 */
[----:B------:R-:W-:Y:S01]  /*0a30*/  UMOV UR8, 0xb9e7b0 ;  /* 0x00b9e7b000087882 */ /* 0x000fe20000000000 */
[----:B------:R-:W-:-:S06]  /*0a40*/  UMOV UR9, 0x3c46a4cb ;  /* 0x3c46a4cb00097882 */ /* 0x000fcc0000000000 */
[----:B------:R-:W-:Y:S02]  /*0a50*/  DFMA R18, R22, R20, R18 ;  /* 0x000000141612722b */ /* 0x000fe40000000012 */
[----:B------:R-:W-:Y:S01]  /*0a60*/  DFMA R22, R10, R10, -R16 ;  /* 0x0000000a0a16722b */ /* 0x000fe20000000810 */
[----:B------:R-:W-:Y:S02]  /*0a70*/  VIADD R21, R15, 0x100000 ;  /* 0x001000000f157836 */ /* 0x000fe40000000000 */
[----:B------:R-:W-:-:S03]  /*0a80*/  IMAD.MOV.U32 R20, RZ, RZ, R14 ;  /* 0x000000ffff147224 */ /* 0x000fc600078e000e */
[----:B------:R-:W-:Y:S01]  /*0a90*/  DADD R18, R18, -UR8 ;  /* 0x8000000812127e29 */ /* 0x000fe20008000000 */
[----:B------:R-:W-:Y:S01]  /*0aa0*/  UMOV UR8, 0x0 ;  /* 0x0000000000087882 */ /* 0x000fe20000000000 */
[----:B------:R-:W-:Y:S01]  /*0ab0*/  UMOV UR9, 0x3ff00000 ;  /* 0x3ff0000000097882 */ /* 0x000fe20000000000 */
[C---:B------:R-:W-:Y:S02]  /*0ac0*/  DFMA R20, R10.reuse, R20, R22 ;  /* 0x000000140a14722b */ /* 0x040fe40000000016 */
[----:B------:R-:W-:-:S08]  /*0ad0*/  DMUL R22, R10, R16 ;  /* 0x000000100a167228 */ /* 0x000fd00000000000 */
[----:B------:R-:W-:-:S08]  /*0ae0*/  DFMA R24, R10, R16, -R22 ;  /* 0x000000100a18722b */ /* 0x000fd00000000816 */
[----:B------:R-:W-:Y:S02]  /*0af0*/  DFMA R24, R14, R16, R24 ;  /* 0x000000100e18722b */ /* 0x000fe40000000018 */
[----:B------:R-:W-:-:S06]  /*0b00*/  DADD R16, R12, R18 ;  /* 0x000000000c107229 */ /* 0x000fcc0000000012 */
[----:B------:R-:W-:Y:S02]  /*0b10*/  DFMA R20, R10, R20, R24 ;  /* 0x000000140a14722b */ /* 0x000fe40000000018 */
[----:B------:R-:W-:-:S08]  /*0b20*/  DADD R24, R12, -R16 ;  /* 0x000000000c187229 */ /* 0x000fd00000000810 */
[----:B------:R-:W-:Y:S02]  /*0b30*/  DADD R24, R18, R24 ;  /* 0x0000000012187229 */ /* 0x000fe40000000018 */
[----:B------:R-:W-:-:S08]  /*0b40*/  DMUL R18, R16, R22 ;  /* 0x0000001610127228 */ /* 0x000fd00000000000 */
[----:B------:R-:W-:-:S08]  /*0b50*/  DFMA R12, R16, R22, -R18 ;  /* 0x00000016100c722b */ /* 0x000fd00000000812 */
[----:B------:R-:W-:-:S08]  /*0b60*/  DFMA R12, R16, R20, R12 ;  /* 0x00000014100c722b */ /* 0x000fd0000000000c */
[----:B------:R-:W-:-:S08]  /*0b70*/  DFMA R24, R24, R22, R12 ;  /* 0x000000161818722b */ /* 0x000fd0000000000c */
[----:B------:R-:W-:-:S08]  /*0b80*/  DADD R16, R18, R24 ;  /* 0x0000000012107229 */ /* 0x000fd00000000018 */
[--C-:B------:R-:W-:Y:S02]  /*0b90*/  DADD R12, R10, R16.reuse ;  /* 0x000000000a0c7229 */ /* 0x100fe40000000010 */
[----:B------:R-:W-:-:S06]  /*0ba0*/  DADD R18, R18, -R16 ;  /* 0x0000000012127229 */ /* 0x000fcc0000000810 */
[----:B------:R-:W-:Y:S02]  /*0bb0*/  DADD R10, R10, -R12 ;  /* 0x000000000a0a7229 */ /* 0x000fe4000000080c */
[----:B------:R-:W-:-:S06]  /*0bc0*/  DADD R18, R24, R18 ;  /* 0x0000000018127229 */ /* 0x000fcc0000000012 */
[----:B------:R-:W-:-:S08]  /*0bd0*/  DADD R10, R16, R10 ;  /* 0x00000000100a7229 */ /* 0x000fd0000000000a */
[----:B------:R-:W-:Y:S01]  /*0be0*/  DADD R18, R18, R10 ;  /* 0x0000000012127229 */ /* 0x000fe2000000000a */
[----:B------:R-:W-:Y:S02]  /*0bf0*/  IMAD.MOV.U32 R10, RZ, RZ, -0x105c611 ;  /* 0xfefa39efff0a7424 */ /* 0x000fe400078e00ff */
[----:B------:R-:W-:-:S05]  /*0c00*/  IMAD.MOV.U32 R11, RZ, RZ, 0x3fe62e42 ;  /* 0x3fe62e42ff0b7424 */ /* 0x000fca00078e00ff */
[----:B------:R-:W-:Y:S01]  /*0c10*/  DADD R18, R14, R18 ;  /* 0x000000000e127229 */ /* 0x000fe20000000012 */
[----:B------:R-:W-:Y:S01]  /*0c20*/  MOV R14, 0xfefa39ef ;  /* 0xfefa39ef000e7802 */ /* 0x000fe20000000f00 */
[----:B------:R-:W-:-:S06]  /*0c30*/  IMAD.MOV.U32 R15, RZ, RZ, 0x3fe62e42 ;  /* 0x3fe62e42ff0f7424 */ /* 0x000fcc00078e00ff */
[----:B------:R-:W-:-:S08]  /*0c40*/  DADD R16, R12, R18 ;  /* 0x000000000c107229 */ /* 0x000fd00000000012 */
[--C-:B------:R-:W-:Y:S02]  /*0c50*/  DFMA R10, R10, UR8, R16.reuse ;  /* 0x000000080a0a7c2b */ /* 0x100fe40008000010 */
[----:B------:R-:W-:-:S06]  /*0c60*/  DADD R20, R12, -R16 ;  /* 0x000000000c147229 */ /* 0x000fcc0000000810 */
[----:B------:R-:W-:Y:S02]  /*0c70*/  DFMA R12, -R14, 1, R10 ;  /* 0x3ff000000e0c782b */ /* 0x000fe4000000010a */
[----:B------:R-:W-:Y:S01]  /*0c80*/  DADD R20, R18, R20 ;  /* 0x0000000012147229 */ /* 0x000fe20000000014 */
[----:B------:R-:W-:-:S05]  /*0c90*/  LOP3.LUT R19, R9, 0xff0fffff, RZ, 0xc0, !PT ;  /* 0xff0fffff09137812 */ /* 0x000fca00078ec0ff */
[----:B------:R-:W-:Y:S01]  /*0ca0*/  DADD R12, -R16, R12 ;  /* 0x00000000100c7229 */ /* 0x000fe2000000010c */
[----:B------:R-:W-:Y:S02]  /*0cb0*/  IMAD.MOV.U32 R16, RZ, RZ, 0x3b39803f ;  /* 0x3b39803fff107424 */ /* 0x000fe400078e00ff */
[----:B------:R-:W-:-:S05]  /*0cc0*/  IMAD.MOV.U32 R17, RZ, RZ, 0x3c7abc9e ;  /* 0x3c7abc9eff117424 */ /* 0x000fca00078e00ff */
[----:B------:R-:W-:Y:S01]  /*0cd0*/  DADD R20, R20, -R12 ;  /* 0x0000000014147229 */ /* 0x000fe2000000080c */
[----:B------:R-:W-:-:S05]  /*0ce0*/  IMAD.SHL.U32 R12, R9, 0x2, RZ ;  /* 0x00000002090c7824 */ /* 0x000fca00078e00ff */
[----:B------:R-:W-:Y:S02]  /*0cf0*/  ISETP.GT.U32.AND P0, PT, R12, -0x2000001, PT ;  /* 0xfdffffff0c00780c */ /* 0x000fe40003f04070 */
[----:B------:R-:W-:Y:S01]  /*0d00*/  DFMA R16, R16, UR8, R20 ;  /* 0x0000000810107c2b */ /* 0x000fe20008000014 */
[----:B------:R-:W-:Y:S01]  /*0d10*/  UMOV UR8, 0x3b39803f ;  /* 0x3b39803f00087882 */ /* 0x000fe20000000000 */
[----:B------:R-:W-:Y:S01]  /*0d20*/  UMOV UR9, 0x3c7abc9e ;  /* 0x3c7abc9e00097882 */ /* 0x000fe20000000000 */
[----:B------:R-:W-:-:S05]  /*0d30*/  SEL R9, R19, R9, P0 ;  /* 0x0000000913097207 */ /* 0x000fca0000000000 */
[----:B------:R-:W-:-:S08]  /*0d40*/  DADD R12, R10, R16 ;  /* 0x000000000a0c7229 */ /* 0x000fd00000000010 */
[----:B------:R-:W-:Y:S02]  /*0d50*/  DADD R10, R10, -R12 ;  /* 0x000000000a0a7229 */ /* 0x000fe4000000080c */
[----:B------:R-:W-:-:S06]  /*0d60*/  DMUL R18, R12, R8 ;  /* 0x000000080c127228 */ /* 0x000fcc0000000000 */
[----:B------:R-:W-:Y:S02]  /*0d70*/  DADD R10, R16, R10 ;  /* 0x00000000100a7229 */ /* 0x000fe4000000000a */
[----:B------:R-:W-:-:S08]  /*0d80*/  DFMA R12, R12, R8, -R18 ;  /* 0x000000080c0c722b */ /* 0x000fd00000000812 */
[----:B------:R-:W-:Y:S01]  /*0d90*/  DFMA R12, R10, R8, R12 ;  /* 0x000000080a0c722b */ /* 0x000fe2000000000c */
[----:B------:R-:W-:Y:S01]  /*0da0*/  MOV R8, 0x652b82fe ;  /* 0x652b82fe00087802 */ /* 0x000fe20000000f00 */
[----:B------:R-:W-:-:S06]  /*0db0*/  IMAD.MOV.U32 R9, RZ, RZ, 0x3ff71547 ;  /* 0x3ff71547ff097424 */ /* 0x000fcc00078e00ff */
[----:B------:R-:W-:-:S08]  /*0dc0*/  DADD R10, R18, R12 ;  /* 0x00000000120a7229 */ /* 0x000fd0000000000c */
[----:B------:R-:W-:Y:S02]  /*0dd0*/  DFMA R8, R10, R8, 6.75539944105574400000e+15 ;  /* 0x433800000a08742b */ /* 0x000fe40000000008 */
[----:B------:R-:W-:Y:S01]  /*0de0*/  FSETP.GEU.AND P0, PT, |R11|, 4.1917929649353027344, PT ;  /* 0x4086232b0b00780b */ /* 0x000fe20003f0e200 */
[----:B------:R-:W-:-:S05]  /*0df0*/  DADD R18, R18, -R10 ;  /* 0x0000000012127229 */ /* 0x000fca000000080a */
[----:B------:R-:W-:-:S03]  /*0e00*/  DADD R16, R8, -6.75539944105574400000e+15 ;  /* 0xc338000008107429 */ /* 0x000fc60000000000 */
[----:B------:R-:W-:-:S05]  /*0e10*/  DADD R12, R12, R18 ;  /* 0x000000000c0c7229 */ /* 0x000fca0000000012 */
[----:B------:R-:W-:-:S08]  /*0e20*/  DFMA R14, R16, -R14, R10 ;  /* 0x8000000e100e722b */ /* 0x000fd0000000000a */
[----:B------:R-:W-:Y:S01]  /*0e30*/  DFMA R16, R16, -UR8, R14 ;  /* 0x8000000810107c2b */ /* 0x000fe2000800000e */
[----:B------:R-:W-:Y:S01]  /*0e40*/  UMOV UR8, 0x69ce2bdf ;  /* 0x69ce2bdf00087882 */ /* 0x000fe20000000000 */
[----:B------:R-:W-:Y:S01]  /*0e50*/  IMAD.MOV.U32 R14, RZ, RZ, -0x35dec16 ;  /* 0xfca213eaff0e7424 */ /* 0x000fe200078e00ff */
[----:B------:R-:W-:Y:S01]  /*0e60*/  UMOV UR9, 0x3e5ade15 ;  /* 0x3e5ade1500097882 */ /* 0x000fe20000000000 */
[----:B------:R-:W-:-:S06]  /*0e70*/  IMAD.MOV.U32 R15, RZ, RZ, 0x3e928af3 ;  /* 0x3e928af3ff0f7424 */ /* 0x000fcc00078e00ff */
[----:B------:R-:W-:Y:S01]  /*0e80*/  DFMA R14, R16, UR8, R14 ;  /* 0x00000008100e7c2b */ /* 0x000fe2000800000e */
        /* <DEDUP_REMOVED lines=24> */
[----:B------:R-:W-:-:S08]  /*1010*/  DFMA R14, R16, R14, 1 ;  /* 0x3ff00000100e742b */ /* 0x000fd0000000000e */
[----:B------:R-:W-:-:S10]  /*1020*/  DFMA R14, R16, R14, 1 ;  /* 0x3ff00000100e742b */ /* 0x000fd4000000000e */
[----:B------:R-:W-:Y:S01]  /*1030*/  LEA R17, R8, R15, 0x14 ;  /* 0x0000000f08117211 */ /* 0x000fe200078ea0ff */
[----:B------:R-:W-:Y:S01]  /*1040*/  IMAD.MOV.U32 R16, RZ, RZ, R14 ;  /* 0x000000ffff107224 */ /* 0x000fe200078e000e */
[----:B------:R-:W-:Y:S06]  /*1050*/  @!P0 BRA `(.L_x_10) ;  /* 0x0000000000308947 */ /* 0x000fec0003800000 */
[----:B------:R-:W-:Y:S01]  /*1060*/  FSETP.GEU.AND P1, PT, |R11|, 4.2275390625, PT ;  /* 0x408748000b00780b */ /* 0x000fe20003f2e200 */
[C---:B------:R-:W-:Y:S02]  /*1070*/  DADD R16, R10.reuse, +INF ;  /* 0x7ff000000a107429 */ /* 0x040fe40000000000 */
[----:B------:R-:W-:-:S08]  /*1080*/  DSETP.GEU.AND P0, PT, R10, RZ, PT ;  /* 0x000000ff0a00722a */ /* 0x000fd00003f0e000 */
[----:B------:R-:W-:Y:S02]  /*1090*/  FSEL R16, R16, RZ, P0 ;  /* 0x000000ff10107208 */ /* 0x000fe40000000000 */
[----:B------:R-:W-:Y:S02]  /*10a0*/  @!P1 LEA.HI R9, R8, R8, RZ, 0x1 ;  /* 0x0000000808099211 */ /* 0x000fe400078f08ff */
[----:B------:R-:W-:Y:S02]  /*10b0*/  FSEL R17, R17, RZ, P0 ;  /* 0x000000ff11117208 */ /* 0x000fe40000000000 */
[----:B------:R-:W-:-:S05]  /*10c0*/  @!P1 SHF.R.S32.HI R9, RZ, 0x1, R9 ;  /* 0x00000001ff099819 */ /* 0x000fca0000011409 */
[----:B------:R-:W-:Y:S02]  /*10d0*/  @!P1 IMAD.IADD R8, R8, 0x1, -R9 ;  /* 0x0000000108089824 */ /* 0x000fe400078e0a09 */
[----:B------:R-:W-:-:S03]  /*10e0*/  @!P1 IMAD R15, R9, 0x100000, R15 ;  /* 0x00100000090f9824 */ /* 0x000fc600078e020f */
[----:B------:R-:W-:Y:S02]  /*10f0*/  @!P1 LEA R9, R8, 0x3ff00000, 0x14 ;  /* 0x3ff0000008099811 */ /* 0x000fe400078ea0ff */
[----:B------:R-:W-:-:S06]  /*1100*/  @!P1 MOV R8, RZ ;  /* 0x000000ff00089202 */ /* 0x000fcc0000000f00 */
[----:B------:R-:W-:-:S11]  /*1110*/  @!P1 DMUL R16, R14, R8 ;  /* 0x000000080e109228 */ /* 0x000fd60000000000 */
.L_x_10:
[----:B------:R-:W-:Y:S01]  /*1120*/  DFMA R12, R12, R16, R16 ;  /* 0x000000100c0c722b */ /* 0x000fe20000000010 */
[----:B------:R-:W-:Y:S01]  /*1130*/  IMAD.MOV.U32 R8, RZ, RZ, R0 ;  /* 0x000000ffff087224 */ /* 0x000fe200078e0000 */
[----:B------:R-:W-:Y:S01]  /*1140*/  DSETP.NEU.AND P0, PT, |R16|, +INF , PT ;  /* 0x7ff000001000742a */ /* 0x000fe20003f0d200 */
[----:B------:R-:W-:-:S07]  /*1150*/  IMAD.MOV.U32 R9, RZ, RZ, 0x0 ;  /* 0x00000000ff097424 */ /* 0x000fce00078e00ff */
[----:B------:R-:W-:Y:S02]  /*1160*/  FSEL R10, R16, R12, !P0 ;  /* 0x0000000c100a7208 */ /* 0x000fe40004000000 */
[----:B------:R-:W-:Y:S01]  /*1170*/  FSEL R11, R17, R13, !P0 ;  /* 0x0000000d110b7208 */ /* 0x000fe20004000000 */
[----:B------:R-:W-:Y:S06]  /*1180*/  RET.REL.NODEC R8 `(_Z17reduceInterleavedPii) ;  /* 0xffffffec089c7950 */ /* 0x000fec0003c3ffff */
.L_x_11:
        /* <DEDUP_REMOVED lines=15> */
.L_x_12:


//--------------------- .nv.shared.reserved.0     --------------------------
	.section	.nv.shared.reserved.0,"aw",@nobits
	.weak		__nv_reservedSMEM_offset_0_alias
	.size		__nv_reservedSMEM_offset_0_alias, 0, 64
	.other		__nv_reservedSMEM_offset_0_alias,@"STO_CUDA_RESERVED_SHARED STV_DEFAULT"
__nv_reservedSMEM_offset_0_alias:
	.zero		0
	.zero		64


//--------------------- .nv.constant0._Z16reduceContiguousPii --------------------------
	.section	.nv.constant0._Z16reduceContiguousPii,"a",@progbits
	.sectionflags	@""
	.align	4
.nv.constant0._Z16reduceContiguousPii:
	.zero		908


//--------------------- .nv.constant0._Z17reduceInterleavedPii --------------------------
	.section	.nv.constant0._Z17reduceInterleavedPii,"a",@progbits
	.sectionflags	@""
	.align	4
.nv.constant0._Z17reduceInterleavedPii:
	.zero		908


//--------------------- SYMBOLS --------------------------

	.type		.nv.reservedSmem.offset0,@object
	.size		.nv.reservedSmem.offset0,0x4
